//
// Generated by NVIDIA NVVM Compiler
//
// Compiler Build ID: CL-36424714
// Cuda compilation tools, release 13.0, V13.0.88
// Based on NVVM 20.0.0
//

.version 9.0
.target sm_100
.address_size 64

	// .globl	_Z13FastMarchInitPfiPiiS_iiffff

.visible .entry _Z13FastMarchInitPfiPiiS_iiffff(
	.param .u64 .ptr .align 1 _Z13FastMarchInitPfiPiiS_iiffff_param_0,
	.param .u32 _Z13FastMarchInitPfiPiiS_iiffff_param_1,
	.param .u64 .ptr .align 1 _Z13FastMarchInitPfiPiiS_iiffff_param_2,
	.param .u32 _Z13FastMarchInitPfiPiiS_iiffff_param_3,
	.param .u64 .ptr .align 1 _Z13FastMarchInitPfiPiiS_iiffff_param_4,
	.param .u32 _Z13FastMarchInitPfiPiiS_iiffff_param_5,
	.param .u32 _Z13FastMarchInitPfiPiiS_iiffff_param_6,
	.param .f32 _Z13FastMarchInitPfiPiiS_iiffff_param_7,
	.param .f32 _Z13FastMarchInitPfiPiiS_iiffff_param_8,
	.param .f32 _Z13FastMarchInitPfiPiiS_iiffff_param_9,
	.param .f32 _Z13FastMarchInitPfiPiiS_iiffff_param_10
)
{
	.reg .pred 	%p<13>;
	.reg .b32 	%r<28>;
	.reg .b32 	%f<26>;
	.reg .b64 	%rd<17>;

	ld.param.u64 	%rd5, [_Z13FastMarchInitPfiPiiS_iiffff_param_0];
	ld.param.u32 	%r5, [_Z13FastMarchInitPfiPiiS_iiffff_param_1];
	ld.param.u64 	%rd3, [_Z13FastMarchInitPfiPiiS_iiffff_param_2];
	ld.param.u32 	%r6, [_Z13FastMarchInitPfiPiiS_iiffff_param_3];
	ld.param.u64 	%rd4, [_Z13FastMarchInitPfiPiiS_iiffff_param_4];
	ld.param.u32 	%r7, [_Z13FastMarchInitPfiPiiS_iiffff_param_5];
	ld.param.u32 	%r9, [_Z13FastMarchInitPfiPiiS_iiffff_param_6];
	ld.param.f32 	%f5, [_Z13FastMarchInitPfiPiiS_iiffff_param_7];
	ld.param.f32 	%f7, [_Z13FastMarchInitPfiPiiS_iiffff_param_8];
	ld.param.f32 	%f6, [_Z13FastMarchInitPfiPiiS_iiffff_param_9];
	cvta.to.global.u64 	%rd1, %rd5;
	mov.u32 	%r10, %ctaid.x;
	mov.u32 	%r11, %ntid.x;
	mov.u32 	%r12, %tid.x;
	mad.lo.s32 	%r13, %r10, %r11, %r12;
	mov.u32 	%r14, %ctaid.y;
	mov.u32 	%r15, %ntid.y;
	mov.u32 	%r16, %tid.y;
	mad.lo.s32 	%r17, %r14, %r15, %r16;
	mad.lo.s32 	%r1, %r5, %r13, %r17;
	mad.lo.s32 	%r2, %r6, %r13, %r17;
	div.s32 	%r18, %r2, %r6;
	mul.lo.s32 	%r19, %r18, %r6;
	sub.s32 	%r20, %r2, %r19;
	mul.f32 	%f8, %f5, %f5;
	mul.f32 	%f9, %f7, %f7;
	mul.f32 	%f10, %f9, 0f3E800000;
	fma.rn.f32 	%f11, %f8, 0f3E800000, %f10;
	sqrt.rn.f32 	%f1, %f11;
	add.s32 	%r21, %r9, -1;
	setp.ge.s32 	%p1, %r20, %r21;
	add.s32 	%r22, %r7, -1;
	setp.ge.s32 	%p2, %r18, %r22;
	or.pred  	%p3, %p1, %p2;
	setp.lt.s32 	%p4, %r20, 2;
	or.pred  	%p5, %p4, %p3;
	setp.lt.s32 	%p6, %r18, 2;
	or.pred  	%p7, %p6, %p5;
	@%p7 bra 	$L__BB0_9;
	mul.wide.s32 	%rd6, %r1, 4;
	add.s64 	%rd2, %rd1, %rd6;
	ld.global.f32 	%f12, [%rd2];
	abs.f32 	%f13, %f12;
	setp.geu.f32 	%p8, %f13, %f1;
	@%p8 bra 	$L__BB0_3;
	cvt.rn.f32.u32 	%f24, %r18;
	fma.rn.f32 	%f25, %f5, %f24, %f6;
	mov.b32 	%r27, 1;
	bra.uni 	$L__BB0_8;
$L__BB0_3:
	sub.s32 	%r23, %r1, %r5;
	mul.wide.s32 	%rd7, %r23, 4;
	add.s64 	%rd8, %rd1, %rd7;
	ld.global.f32 	%f14, [%rd8];
	abs.f32 	%f15, %f14;
	setp.lt.f32 	%p9, %f15, %f1;
	@%p9 bra 	$L__BB0_7;
	mul.wide.s32 	%rd9, %r5, 4;
	add.s64 	%rd10, %rd2, %rd9;
	ld.global.f32 	%f16, [%rd10];
	abs.f32 	%f17, %f16;
	setp.lt.f32 	%p10, %f17, %f1;
	@%p10 bra 	$L__BB0_7;
	ld.global.f32 	%f18, [%rd2+-4];
	abs.f32 	%f19, %f18;
	setp.lt.f32 	%p11, %f19, %f1;
	@%p11 bra 	$L__BB0_7;
	ld.global.f32 	%f21, [%rd2+4];
	abs.f32 	%f22, %f21;
	setp.geu.f32 	%p12, %f22, %f1;
	mov.f32 	%f25, 0f00000000;
	mov.b32 	%r27, 0;
	@%p12 bra 	$L__BB0_8;
$L__BB0_7:
	cvt.rn.f32.u32 	%f23, %r18;
	fma.rn.f32 	%f25, %f5, %f23, %f6;
	mov.b32 	%r27, -1;
$L__BB0_8:
	cvta.to.global.u64 	%rd11, %rd3;
	mul.wide.s32 	%rd12, %r2, 4;
	add.s64 	%rd13, %rd11, %rd12;
	st.global.u32 	[%rd13], %r27;
	cvta.to.global.u64 	%rd14, %rd4;
	add.s64 	%rd16, %rd14, %rd6;
	st.global.f32 	[%rd16], %f25;
$L__BB0_9:
	ret;

}
	// .globl	_Z17FastMarchVelocityiPfiPiiS_S0_S_iiff
.visible .entry _Z17FastMarchVelocityiPfiPiiS_S0_S_iiff(
	.param .u32 _Z17FastMarchVelocityiPfiPiiS_S0_S_iiff_param_0,
	.param .u64 .ptr .align 1 _Z17FastMarchVelocityiPfiPiiS_S0_S_iiff_param_1,
	.param .u32 _Z17FastMarchVelocityiPfiPiiS_S0_S_iiff_param_2,
	.param .u64 .ptr .align 1 _Z17FastMarchVelocityiPfiPiiS_S0_S_iiff_param_3,
	.param .u32 _Z17FastMarchVelocityiPfiPiiS_S0_S_iiff_param_4,
	.param .u64 .ptr .align 1 _Z17FastMarchVelocityiPfiPiiS_S0_S_iiff_param_5,
	.param .u64 .ptr .align 1 _Z17FastMarchVelocityiPfiPiiS_S0_S_iiff_param_6,
	.param .u64 .ptr .align 1 _Z17FastMarchVelocityiPfiPiiS_S0_S_iiff_param_7,
	.param .u32 _Z17FastMarchVelocityiPfiPiiS_S0_S_iiff_param_8,
	.param .u32 _Z17FastMarchVelocityiPfiPiiS_S0_S_iiff_param_9,
	.param .f32 _Z17FastMarchVelocityiPfiPiiS_S0_S_iiff_param_10,
	.param .f32 _Z17FastMarchVelocityiPfiPiiS_S0_S_iiff_param_11
)
{
	.reg .pred 	%p<27>;
	.reg .b32 	%r<49>;
	.reg .b32 	%f<68>;
	.reg .b64 	%rd<32>;
	.reg .b64 	%fd<5>;

	ld.param.u64 	%rd4, [_Z17FastMarchVelocityiPfiPiiS_S0_S_iiff_param_1];
	ld.param.u32 	%r15, [_Z17FastMarchVelocityiPfiPiiS_S0_S_iiff_param_2];
	ld.param.u64 	%rd5, [_Z17FastMarchVelocityiPfiPiiS_S0_S_iiff_param_3];
	ld.param.u32 	%r16, [_Z17FastMarchVelocityiPfiPiiS_S0_S_iiff_param_4];
	ld.param.u64 	%rd6, [_Z17FastMarchVelocityiPfiPiiS_S0_S_iiff_param_5];
	cvta.to.global.u64 	%rd7, %rd4;
	cvta.to.global.u64 	%rd8, %rd6;
	cvta.to.global.u64 	%rd9, %rd5;
	mov.u32 	%r17, %ctaid.x;
	mov.u32 	%r18, %ntid.x;
	mov.u32 	%r19, %tid.x;
	mad.lo.s32 	%r20, %r17, %r18, %r19;
	mov.u32 	%r21, %ctaid.y;
	mov.u32 	%r22, %ntid.y;
	mov.u32 	%r23, %tid.y;
	mad.lo.s32 	%r24, %r21, %r22, %r23;
	mad.lo.s32 	%r1, %r15, %r20, %r24;
	mad.lo.s32 	%r2, %r16, %r20, %r24;
	div.s32 	%r3, %r1, %r15;
	mul.lo.s32 	%r25, %r3, %r15;
	sub.s32 	%r4, %r1, %r25;
	mul.wide.s32 	%rd10, %r2, 4;
	add.s64 	%rd11, %rd9, %rd10;
	ld.global.u32 	%r48, [%rd11];
	sub.s32 	%r26, %r2, %r16;
	mul.wide.s32 	%rd12, %r26, 4;
	add.s64 	%rd13, %rd9, %rd12;
	ld.global.u32 	%r6, [%rd13];
	ld.global.u32 	%r7, [%rd11+4];
	mul.wide.s32 	%rd14, %r16, 4;
	add.s64 	%rd15, %rd11, %rd14;
	ld.global.u32 	%r8, [%rd15];
	ld.global.u32 	%r9, [%rd11+-4];
	mul.wide.s32 	%rd16, %r1, 4;
	add.s64 	%rd17, %rd8, %rd16;
	ld.global.f32 	%f67, [%rd17];
	sub.s32 	%r27, %r1, %r15;
	mul.wide.s32 	%rd18, %r27, 4;
	add.s64 	%rd19, %rd8, %rd18;
	ld.global.f32 	%f2, [%rd19];
	ld.global.f32 	%f3, [%rd17+4];
	mul.wide.s32 	%rd20, %r15, 4;
	add.s64 	%rd21, %rd17, %rd20;
	ld.global.f32 	%f4, [%rd21];
	ld.global.f32 	%f5, [%rd17+-4];
	add.s64 	%rd22, %rd7, %rd16;
	ld.global.f32 	%f6, [%rd22];
	add.s64 	%rd1, %rd7, %rd18;
	ld.global.f32 	%f7, [%rd22+4];
	add.s64 	%rd23, %rd22, %rd20;
	ld.global.f32 	%f8, [%rd23];
	ld.global.f32 	%f9, [%rd22+-4];
	setp.eq.s32 	%p1, %r3, 0;
	mov.f32 	%f59, 0f00000000;
	@%p1 bra 	$L__BB1_2;
	ld.param.f32 	%f55, [_Z17FastMarchVelocityiPfiPiiS_S0_S_iiff_param_10];
	ld.global.f32 	%f35, [%rd1];
	abs.s32 	%r28, %r6;
	cvt.rn.f32.s32 	%f36, %r28;
	sub.f32 	%f37, %f6, %f35;
	mul.f32 	%f38, %f37, %f36;
	div.rn.f32 	%f59, %f38, %f55;
$L__BB1_2:
	ld.param.u32 	%r44, [_Z17FastMarchVelocityiPfiPiiS_S0_S_iiff_param_8];
	add.s32 	%r10, %r44, -1;
	setp.eq.s32 	%p2, %r3, %r10;
	mov.f32 	%f60, 0f00000000;
	@%p2 bra 	$L__BB1_4;
	ld.param.f32 	%f56, [_Z17FastMarchVelocityiPfiPiiS_S0_S_iiff_param_10];
	abs.s32 	%r29, %r8;
	cvt.rn.f32.s32 	%f40, %r29;
	sub.f32 	%f41, %f8, %f6;
	mul.f32 	%f42, %f41, %f40;
	div.rn.f32 	%f60, %f42, %f56;
$L__BB1_4:
	setp.eq.s32 	%p3, %r4, 0;
	mov.f32 	%f61, 0f00000000;
	@%p3 bra 	$L__BB1_6;
	ld.param.f32 	%f57, [_Z17FastMarchVelocityiPfiPiiS_S0_S_iiff_param_11];
	abs.s32 	%r30, %r9;
	cvt.rn.f32.s32 	%f44, %r30;
	sub.f32 	%f45, %f6, %f9;
	mul.f32 	%f46, %f45, %f44;
	div.rn.f32 	%f61, %f46, %f57;
$L__BB1_6:
	ld.param.u32 	%r46, [_Z17FastMarchVelocityiPfiPiiS_S0_S_iiff_param_9];
	add.s32 	%r31, %r46, -1;
	setp.eq.s32 	%p4, %r4, %r31;
	mov.f32 	%f62, 0f00000000;
	@%p4 bra 	$L__BB1_8;
	ld.param.f32 	%f58, [_Z17FastMarchVelocityiPfiPiiS_S0_S_iiff_param_11];
	abs.s32 	%r32, %r7;
	cvt.rn.f32.s32 	%f48, %r32;
	sub.f32 	%f49, %f7, %f6;
	mul.f32 	%f50, %f49, %f48;
	div.rn.f32 	%f62, %f50, %f58;
$L__BB1_8:
	setp.eq.s32 	%p5, %r4, 0;
	setp.eq.s32 	%p6, %r3, %r10;
	setp.eq.s32 	%p7, %r3, 0;
	abs.s32 	%r33, %r6;
	selp.b32 	%r34, 0, %r33, %p7;
	abs.s32 	%r35, %r8;
	selp.b32 	%r36, 0, %r35, %p6;
	abs.s32 	%r37, %r9;
	selp.b32 	%r38, 0, %r37, %p5;
	abs.s32 	%r39, %r7;
	selp.b32 	%r40, 0, %r39, %p6;
	add.s32 	%r41, %r40, %r34;
	add.s32 	%r42, %r41, %r36;
	add.s32 	%r11, %r42, %r38;
	neg.f32 	%f63, %f60;
	setp.geu.f32 	%p8, %f59, %f63;
	setp.geu.f32 	%p9, %f60, 0f00000000;
	or.pred  	%p10, %p8, %p9;
	@%p10 bra 	$L__BB1_10;
	mul.f32 	%f64, %f4, %f63;
	bra.uni 	$L__BB1_11;
$L__BB1_10:
	setp.gt.f32 	%p11, %f59, %f63;
	setp.gt.f32 	%p12, %f59, 0f00000000;
	and.pred  	%p13, %p12, %p11;
	mul.f32 	%f51, %f2, %f59;
	selp.f32 	%f63, %f59, 0f00000000, %p13;
	selp.f32 	%f64, %f51, 0f00000000, %p13;
$L__BB1_11:
	neg.f32 	%f65, %f62;
	setp.geu.f32 	%p14, %f61, %f65;
	setp.geu.f32 	%p15, %f62, 0f00000000;
	or.pred  	%p16, %p14, %p15;
	@%p16 bra 	$L__BB1_13;
	mul.f32 	%f66, %f3, %f65;
	bra.uni 	$L__BB1_14;
$L__BB1_13:
	setp.gt.f32 	%p17, %f61, %f65;
	setp.gt.f32 	%p18, %f61, 0f00000000;
	and.pred  	%p19, %p18, %p17;
	mul.f32 	%f52, %f5, %f61;
	selp.f32 	%f65, %f61, 0f00000000, %p19;
	selp.f32 	%f66, %f52, 0f00000000, %p19;
$L__BB1_14:
	ld.param.u32 	%r47, [_Z17FastMarchVelocityiPfiPiiS_S0_S_iiff_param_9];
	ld.param.u32 	%r45, [_Z17FastMarchVelocityiPfiPiiS_S0_S_iiff_param_8];
	setp.ge.s32 	%p20, %r3, %r45;
	setp.ge.s32 	%p21, %r4, %r47;
	or.pred  	%p22, %p20, %p21;
	setp.eq.s32 	%p23, %r48, 1;
	or.pred  	%p24, %p22, %p23;
	setp.lt.s32 	%p25, %r11, 1;
	or.pred  	%p26, %p24, %p25;
	@%p26 bra 	$L__BB1_16;
	add.f32 	%f53, %f64, %f66;
	cvt.f64.f32 	%fd1, %f53;
	add.f32 	%f54, %f63, %f65;
	cvt.f64.f32 	%fd2, %f54;
	add.f64 	%fd3, %fd2, 0d3CB0000000000000;
	div.rn.f64 	%fd4, %fd1, %fd3;
	cvt.rn.f32.f64 	%f67, %fd4;
	mov.b32 	%r48, -1;
$L__BB1_16:
	ld.param.u64 	%rd31, [_Z17FastMarchVelocityiPfiPiiS_S0_S_iiff_param_7];
	ld.param.u64 	%rd30, [_Z17FastMarchVelocityiPfiPiiS_S0_S_iiff_param_6];
	cvta.to.global.u64 	%rd24, %rd30;
	cvta.to.global.u64 	%rd25, %rd31;
	add.s64 	%rd27, %rd24, %rd10;
	st.global.u32 	[%rd27], %r48;
	add.s64 	%rd29, %rd25, %rd16;
	st.global.f32 	[%rd29], %f67;
	ret;

}


// ===== COMPILED SASS (sm_100) =====

	.target	sm_100

	.elftype	@"ET_EXEC"


//--------------------- .note.nv.tkinfo           --------------------------
	.section	.note.nv.tkinfo,"",@"SHT_NOTE"
	.sectionflags	@"SHF_NOTE_NV_TKINFO"
	.tkinfo
        /*0018*/ 	.word	0x00000002
        /*0030*/ 	.string	""
        /*0030*/ 	.string	"ptxas"
        /*0030*/ 	.string	"Cuda compilation tools, release 13.0, V13.0.88"
        /*0030*/ 	.string	"Build cuda_13.0.r13.0/compiler.36424714_0"
        /*0030*/ 	.string	"-arch sm_100 -m 64 "



//--------------------- .note.nv.cuinfo           --------------------------
	.section	.note.nv.cuinfo,"",@"SHT_NOTE"
	.sectionflags	@"SHF_NOTE_NV_CUINFO"
        /*0018*/ 	.short	0x0002
        /*001a*/ 	.short	0x0064
        /*001c*/ 	.short	0x0082
	.zero		2


//--------------------- .nv.info                  --------------------------
	.section	.nv.info,"",@"SHT_CUDA_INFO"
	.align	4


	//----- nvinfo : EIATTR_REGCOUNT
	.align		4
        /*0000*/ 	.byte	0x04, 0x2f
        /*0002*/ 	.short	(.L_1 - .L_0)
	.align		4
.L_0:
        /*0004*/ 	.word	index@(_Z13FastMarchInitPfiPiiS_iiffff)
        /*0008*/ 	.word	0x00000010


	//----- nvinfo : EIATTR_FRAME_SIZE
	.align		4
.L_1:
        /*000c*/ 	.byte	0x04, 0x11
        /*000e*/ 	.short	(.L_3 - .L_2)
	.align		4
.L_2:
        /*0010*/ 	.word	index@($__internal_2_$__cuda_sm20_sqrt_rn_f32_slowpath)
        /*0014*/ 	.word	0x00000000


	//----- nvinfo : EIATTR_FRAME_SIZE
	.align		4
.L_3:
        /*0018*/ 	.byte	0x04, 0x11
        /*001a*/ 	.short	(.L_5 - .L_4)
	.align		4
.L_4:
        /*001c*/ 	.word	index@(_Z13FastMarchInitPfiPiiS_iiffff)
        /*0020*/ 	.word	0x00000000


	//----- nvinfo : EIATTR_REGCOUNT
	.align		4
.L_5:
        /*0024*/ 	.byte	0x04, 0x2f
        /*0026*/ 	.short	(.L_7 - .L_6)
	.align		4
.L_6:
        /*0028*/ 	.word	index@(_Z17FastMarchVelocityiPfiPiiS_S0_S_iiff)
        /*002c*/ 	.word	0x00000020


	//----- nvinfo : EIATTR_FRAME_SIZE
	.align		4
.L_7:
        /*0030*/ 	.byte	0x04, 0x11
        /*0032*/ 	.short	(.L_9 - .L_8)
	.align		4
.L_8:
        /*0034*/ 	.word	index@($__internal_1_$__cuda_sm3x_div_rn_noftz_f32_slowpath)
        /*0038*/ 	.word	0x00000000


	//----- nvinfo : EIATTR_FRAME_SIZE
	.align		4
.L_9:
        /*003c*/ 	.byte	0x04, 0x11
        /*003e*/ 	.short	(.L_11 - .L_10)
	.align		4
.L_10:
        /*0040*/ 	.word	index@($__internal_0_$__cuda_sm20_div_rn_f64_full)
        /*0044*/ 	.word	0x00000000


	//----- nvinfo : EIATTR_FRAME_SIZE
	.align		4
.L_11:
        /*0048*/ 	.byte	0x04, 0x11
        /*004a*/ 	.short	(.L_13 - .L_12)
	.align		4
.L_12:
        /*004c*/ 	.word	index@(_Z17FastMarchVelocityiPfiPiiS_S0_S_iiff)
        /*0050*/ 	.word	0x00000000


	//----- nvinfo : EIATTR_MIN_STACK_SIZE
	.align		4
.L_13:
        /*0054*/ 	.byte	0x04, 0x12
        /*0056*/ 	.short	(.L_15 - .L_14)
	.align		4
.L_14:
        /*0058*/ 	.word	index@(_Z17FastMarchVelocityiPfiPiiS_S0_S_iiff)
        /*005c*/ 	.word	0x00000000


	//----- nvinfo : EIATTR_MIN_STACK_SIZE
	.align		4
.L_15:
        /*0060*/ 	.byte	0x04, 0x12
        /*0062*/ 	.short	(.L_17 - .L_16)
	.align		4
.L_16:
        /*0064*/ 	.word	index@(_Z13FastMarchInitPfiPiiS_iiffff)
        /*0068*/ 	.word	0x00000000
.L_17:


//--------------------- .nv.compat                --------------------------
	.section	.nv.compat,"",@"SHT_CUDA_COMPAT_INFO"
	.align	4
        /*0000*/ 	.byte	0x02, 0x09, 0x00, 0x00, 0x02, 0x02, 0x01, 0x00, 0x02, 0x05, 0x05, 0x00, 0x03, 0x07, 0x01, 0x01
        /*0010*/ 	.byte	0x02, 0x03, 0x00, 0x00, 0x02, 0x06, 0x01, 0x00, 0x04, 0x0b, 0x08, 0x00, 0x01, 0x00, 0x00, 0x00
        /*0020*/ 	.byte	0x00, 0x00, 0x00, 0x00


//--------------------- .nv.info._Z17FastMarchVelocityiPfiPiiS_S0_S_iiff --------------------------
	.section	.nv.info._Z17FastMarchVelocityiPfiPiiS_S0_S_iiff,"",@"SHT_CUDA_INFO"
	.sectionflags	@""
	.align	4


	//----- nvinfo : EIATTR_CUDA_API_VERSION
	.align		4
        /*0000*/ 	.byte	0x04, 0x37
        /*0002*/ 	.short	(.L_19 - .L_18)
.L_18:
        /*0004*/ 	.word	0x00000082


	//----- nvinfo : EIATTR_KPARAM_INFO
	.align		4
.L_19:
        /*0008*/ 	.byte	0x04, 0x17
        /*000a*/ 	.short	(.L_21 - .L_20)
.L_20:
        /*000c*/ 	.word	0x00000000
        /*0010*/ 	.short	0x000b
        /*0012*/ 	.short	0x004c
        /*0014*/ 	.byte	0x00, 0xf0, 0x11, 0x00


	//----- nvinfo : EIATTR_KPARAM_INFO
	.align		4
.L_21:
        /*0018*/ 	.byte	0x04, 0x17
        /*001a*/ 	.short	(.L_23 - .L_22)
.L_22:
        /*001c*/ 	.word	0x00000000
        /*0020*/ 	.short	0x000a
        /*0022*/ 	.short	0x0048
        /*0024*/ 	.byte	0x00, 0xf0, 0x11, 0x00


	//----- nvinfo : EIATTR_KPARAM_INFO
	.align		4
.L_23:
        /*0028*/ 	.byte	0x04, 0x17
        /*002a*/ 	.short	(.L_25 - .L_24)
.L_24:
        /*002c*/ 	.word	0x00000000
        /*0030*/ 	.short	0x0009
        /*0032*/ 	.short	0x0044
        /*0034*/ 	.byte	0x00, 0xf0, 0x11, 0x00


	//----- nvinfo : EIATTR_KPARAM_INFO
	.align		4
.L_25:
        /*0038*/ 	.byte	0x04, 0x17
        /*003a*/ 	.short	(.L_27 - .L_26)
.L_26:
        /*003c*/ 	.word	0x00000000
        /*0040*/ 	.short	0x0008
        /*0042*/ 	.short	0x0040
        /*0044*/ 	.byte	0x00, 0xf0, 0x11, 0x00


	//----- nvinfo : EIATTR_KPARAM_INFO
	.align		4
.L_27:
        /*0048*/ 	.byte	0x04, 0x17
        /*004a*/ 	.short	(.L_29 - .L_28)
.L_28:
        /*004c*/ 	.word	0x00000000
        /*0050*/ 	.short	0x0007
        /*0052*/ 	.short	0x0038
        /*0054*/ 	.byte	0x00, 0xf5, 0x21, 0x00


	//----- nvinfo : EIATTR_KPARAM_INFO
	.align		4
.L_29:
        /*0058*/ 	.byte	0x04, 0x17
        /*005a*/ 	.short	(.L_31 - .L_30)
.L_30:
        /*005c*/ 	.word	0x00000000
        /*0060*/ 	.short	0x0006
        /*0062*/ 	.short	0x0030
        /*0064*/ 	.byte	0x00, 0xf5, 0x21, 0x00


	//----- nvinfo : EIATTR_KPARAM_INFO
	.align		4
.L_31:
        /*0068*/ 	.byte	0x04, 0x17
        /*006a*/ 	.short	(.L_33 - .L_32)
.L_32:
        /*006c*/ 	.word	0x00000000
        /*0070*/ 	.short	0x0005
        /*0072*/ 	.short	0x0028
        /*0074*/ 	.byte	0x00, 0xf5, 0x21, 0x00


	//----- nvinfo : EIATTR_KPARAM_INFO
	.align		4
.L_33:
        /*0078*/ 	.byte	0x04, 0x17
        /*007a*/ 	.short	(.L_35 - .L_34)
.L_34:
        /*007c*/ 	.word	0x00000000
        /*0080*/ 	.short	0x0004
        /*0082*/ 	.short	0x0020
        /*0084*/ 	.byte	0x00, 0xf0, 0x11, 0x00


	//----- nvinfo : EIATTR_KPARAM_INFO
	.align		4
.L_35:
        /*0088*/ 	.byte	0x04, 0x17
        /*008a*/ 	.short	(.L_37 - .L_36)
.L_36:
        /*008c*/ 	.word	0x00000000
        /*0090*/ 	.short	0x0003
        /*0092*/ 	.short	0x0018
        /*0094*/ 	.byte	0x00, 0xf5, 0x21, 0x00


	//----- nvinfo : EIATTR_KPARAM_INFO
	.align		4
.L_37:
        /*0098*/ 	.byte	0x04, 0x17
        /*009a*/ 	.short	(.L_39 - .L_38)
.L_38:
        /*009c*/ 	.word	0x00000000
        /*00a0*/ 	.short	0x0002
        /*00a2*/ 	.short	0x0010
        /*00a4*/ 	.byte	0x00, 0xf0, 0x11, 0x00


	//----- nvinfo : EIATTR_KPARAM_INFO
	.align		4
.L_39:
        /*00a8*/ 	.byte	0x04, 0x17
        /*00aa*/ 	.short	(.L_41 - .L_40)
.L_40:
        /*00ac*/ 	.word	0x00000000
        /*00b0*/ 	.short	0x0001
        /*00b2*/ 	.short	0x0008
        /*00b4*/ 	.byte	0x00, 0xf5, 0x21, 0x00


	//----- nvinfo : EIATTR_KPARAM_INFO
	.align		4
.L_41:
        /*00b8*/ 	.byte	0x04, 0x17
        /*00ba*/ 	.short	(.L_43 - .L_42)
.L_42:
        /*00bc*/ 	.word	0x00000000
        /*00c0*/ 	.short	0x0000
        /*00c2*/ 	.short	0x0000
        /*00c4*/ 	.byte	0x00, 0xf0, 0x11, 0x00


	//----- nvinfo : EIATTR_SPARSE_MMA_MASK
	.align		4
.L_43:
        /*00c8*/ 	.byte	0x03, 0x50
        /*00ca*/ 	.short	0x0000


	//----- nvinfo : EIATTR_MAXREG_COUNT
	.align		4
        /*00cc*/ 	.byte	0x03, 0x1b
        /*00ce*/ 	.short	0x00ff


	//----- nvinfo : EIATTR_MERCURY_ISA_VERSION
	.align		4
        /*00d0*/ 	.byte	0x03, 0x5f
        /*00d2*/ 	.short	0x0101


	//----- nvinfo : EIATTR_VRC_CTA_INIT_COUNT
	.align		4
        /*00d4*/ 	.byte	0x02, 0x4a
	.zero		1
	.zero		1


	//----- nvinfo : EIATTR_EXIT_INSTR_OFFSETS
	.align		4
        /*00d8*/ 	.byte	0x04, 0x1c
        /*00da*/ 	.short	(.L_45 - .L_44)


	//   ....[0]....
.L_44:
        /*00dc*/ 	.word	0x00000f40


	//----- nvinfo : EIATTR_CRS_STACK_SIZE
	.align		4
.L_45:
        /*00e0*/ 	.byte	0x04, 0x1e
        /*00e2*/ 	.short	(.L_47 - .L_46)
.L_46:
        /*00e4*/ 	.word	0x00000000


	//----- nvinfo : EIATTR_CBANK_PARAM_SIZE
	.align		4
.L_47:
        /*00e8*/ 	.byte	0x03, 0x19
        /*00ea*/ 	.short	0x0050


	//----- nvinfo : EIATTR_PARAM_CBANK
	.align		4
        /*00ec*/ 	.byte	0x04, 0x0a
        /*00ee*/ 	.short	(.L_49 - .L_48)
	.align		4
.L_48:
        /*00f0*/ 	.word	index@(.nv.constant0._Z17FastMarchVelocityiPfiPiiS_S0_S_iiff)
        /*00f4*/ 	.short	0x0380
        /*00f6*/ 	.short	0x0050


	//----- nvinfo : EIATTR_SW_WAR
	.align		4
.L_49:
        /*00f8*/ 	.byte	0x04, 0x36
        /*00fa*/ 	.short	(.L_51 - .L_50)
.L_50:
        /*00fc*/ 	.word	0x00000008
.L_51:


//--------------------- .nv.info._Z13FastMarchInitPfiPiiS_iiffff --------------------------
	.section	.nv.info._Z13FastMarchInitPfiPiiS_iiffff,"",@"SHT_CUDA_INFO"
	.sectionflags	@""
	.align	4


	//----- nvinfo : EIATTR_CUDA_API_VERSION
	.align		4
        /*0000*/ 	.byte	0x04, 0x37
        /*0002*/ 	.short	(.L_53 - .L_52)
.L_52:
        /*0004*/ 	.word	0x00000082


	//----- nvinfo : EIATTR_KPARAM_INFO
	.align		4
.L_53:
        /*0008*/ 	.byte	0x04, 0x17
        /*000a*/ 	.short	(.L_55 - .L_54)
.L_54:
        /*000c*/ 	.word	0x00000000
        /*0010*/ 	.short	0x000a
        /*0012*/ 	.short	0x003c
        /*0014*/ 	.byte	0x00, 0xf0, 0x11, 0x00


	//----- nvinfo : EIATTR_KPARAM_INFO
	.align		4
.L_55:
        /*0018*/ 	.byte	0x04, 0x17
        /*001a*/ 	.short	(.L_57 - .L_56)
.L_56:
        /*001c*/ 	.word	0x00000000
        /*0020*/ 	.short	0x0009
        /*0022*/ 	.short	0x0038
        /*0024*/ 	.byte	0x00, 0xf0, 0x11, 0x00


	//----- nvinfo : EIATTR_KPARAM_INFO
	.align		4
.L_57:
        /*0028*/ 	.byte	0x04, 0x17
        /*002a*/ 	.short	(.L_59 - .L_58)
.L_58:
        /*002c*/ 	.word	0x00000000
        /*0030*/ 	.short	0x0008
        /*0032*/ 	.short	0x0034
        /*0034*/ 	.byte	0x00, 0xf0, 0x11, 0x00


	//----- nvinfo : EIATTR_KPARAM_INFO
	.align		4
.L_59:
        /*0038*/ 	.byte	0x04, 0x17
        /*003a*/ 	.short	(.L_61 - .L_60)
.L_60:
        /*003c*/ 	.word	0x00000000
        /*0040*/ 	.short	0x0007
        /*0042*/ 	.short	0x0030
        /*0044*/ 	.byte	0x00, 0xf0, 0x11, 0x00


	//----- nvinfo : EIATTR_KPARAM_INFO
	.align		4
.L_61:
        /*0048*/ 	.byte	0x04, 0x17
        /*004a*/ 	.short	(.L_63 - .L_62)
.L_62:
        /*004c*/ 	.word	0x00000000
        /*0050*/ 	.short	0x0006
        /*0052*/ 	.short	0x002c
        /*0054*/ 	.byte	0x00, 0xf0, 0x11, 0x00


	//----- nvinfo : EIATTR_KPARAM_INFO
	.align		4
.L_63:
        /*0058*/ 	.byte	0x04, 0x17
        /*005a*/ 	.short	(.L_65 - .L_64)
.L_64:
        /*005c*/ 	.word	0x00000000
        /*0060*/ 	.short	0x0005
        /*0062*/ 	.short	0x0028
        /*0064*/ 	.byte	0x00, 0xf0, 0x11, 0x00


	//----- nvinfo : EIATTR_KPARAM_INFO
	.align		4
.L_65:
        /*0068*/ 	.byte	0x04, 0x17
        /*006a*/ 	.short	(.L_67 - .L_66)
.L_66:
        /*006c*/ 	.word	0x00000000
        /*0070*/ 	.short	0x0004
        /*0072*/ 	.short	0x0020
        /*0074*/ 	.byte	0x00, 0xf5, 0x21, 0x00


	//----- nvinfo : EIATTR_KPARAM_INFO
	.align		4
.L_67:
        /*0078*/ 	.byte	0x04, 0x17
        /*007a*/ 	.short	(.L_69 - .L_68)
.L_68:
        /*007c*/ 	.word	0x00000000
        /*0080*/ 	.short	0x0003
        /*0082*/ 	.short	0x0018
        /*0084*/ 	.byte	0x00, 0xf0, 0x11, 0x00


	//----- nvinfo : EIATTR_KPARAM_INFO
	.align		4
.L_69:
        /*0088*/ 	.byte	0x04, 0x17
        /*008a*/ 	.short	(.L_71 - .L_70)
.L_70:
        /*008c*/ 	.word	0x00000000
        /*0090*/ 	.short	0x0002
        /*0092*/ 	.short	0x0010
        /*0094*/ 	.byte	0x00, 0xf5, 0x21, 0x00


	//----- nvinfo : EIATTR_KPARAM_INFO
	.align		4
.L_71:
        /*0098*/ 	.byte	0x04, 0x17
        /*009a*/ 	.short	(.L_73 - .L_72)
.L_72:
        /*009c*/ 	.word	0x00000000
        /*00a0*/ 	.short	0x0001
        /*00a2*/ 	.short	0x0008
        /*00a4*/ 	.byte	0x00, 0xf0, 0x11, 0x00


	//----- nvinfo : EIATTR_KPARAM_INFO
	.align		4
.L_73:
        /*00a8*/ 	.byte	0x04, 0x17
        /*00aa*/ 	.short	(.L_75 - .L_74)
.L_74:
        /*00ac*/ 	.word	0x00000000
        /*00b0*/ 	.short	0x0000
        /*00b2*/ 	.short	0x0000
        /*00b4*/ 	.byte	0x00, 0xf5, 0x21, 0x00


	//----- nvinfo : EIATTR_SPARSE_MMA_MASK
	.align		4
.L_75:
        /*00b8*/ 	.byte	0x03, 0x50
        /*00ba*/ 	.short	0x0000


	//----- nvinfo : EIATTR_MAXREG_COUNT
	.align		4
        /*00bc*/ 	.byte	0x03, 0x1b
        /*00be*/ 	.short	0x00ff


	//----- nvinfo : EIATTR_MERCURY_ISA_VERSION
	.align		4
        /*00c0*/ 	.byte	0x03, 0x5f
        /*00c2*/ 	.short	0x0101


	//----- nvinfo : EIATTR_VRC_CTA_INIT_COUNT
	.align		4
        /*00c4*/ 	.byte	0x02, 0x4a
	.zero		1
	.zero		1


	//----- nvinfo : EIATTR_EXIT_INSTR_OFFSETS
	.align		4
        /*00c8*/ 	.byte	0x04, 0x1c
        /*00ca*/ 	.short	(.L_77 - .L_76)


	//   ....[0]....
.L_76:
        /*00cc*/ 	.word	0x000003d0


	//   ....[1]....
        /*00d0*/ 	.word	0x00000680


	//----- nvinfo : EIATTR_CRS_STACK_SIZE
	.align		4
.L_77:
        /*00d4*/ 	.byte	0x04, 0x1e
        /*00d6*/ 	.short	(.L_79 - .L_78)
.L_78:
        /*00d8*/ 	.word	0x00000000


	//----- nvinfo : EIATTR_CBANK_PARAM_SIZE
	.align		4
.L_79:
        /*00dc*/ 	.byte	0x03, 0x19
        /*00de*/ 	.short	0x0040


	//----- nvinfo : EIATTR_PARAM_CBANK
	.align		4
        /*00e0*/ 	.byte	0x04, 0x0a
        /*00e2*/ 	.short	(.L_81 - .L_80)
	.align		4
.L_80:
        /*00e4*/ 	.word	index@(.nv.constant0._Z13FastMarchInitPfiPiiS_iiffff)
        /*00e8*/ 	.short	0x0380
        /*00ea*/ 	.short	0x0040


	//----- nvinfo : EIATTR_SW_WAR
	.align		4
.L_81:
        /*00ec*/ 	.byte	0x04, 0x36
        /*00ee*/ 	.short	(.L_83 - .L_82)
.L_82:
        /*00f0*/ 	.word	0x00000008
.L_83:


//--------------------- .nv.callgraph             --------------------------
	.section	.nv.callgraph,"",@"SHT_CUDA_CALLGRAPH"
	.align	4
	.sectionentsize	8
	.align		4
        /*0000*/ 	.word	0x00000000
	.align		4
        /*0004*/ 	.word	0xffffffff
	.align		4
        /*0008*/ 	.word	0x00000000
	.align		4
        /*000c*/ 	.word	0xfffffffe
	.align		4
        /*0010*/ 	.word	0x00000000
	.align		4
        /*0014*/ 	.word	0xfffffffd
	.align		4
        /*0018*/ 	.word	0x00000000
	.align		4
        /*001c*/ 	.word	0xfffffffc


//--------------------- .text._Z17FastMarchVelocityiPfiPiiS_S0_S_iiff --------------------------
	.section	.text._Z17FastMarchVelocityiPfiPiiS_S0_S_iiff,"ax",@progbits
	.align	128
        .global         _Z17FastMarchVelocityiPfiPiiS_S0_S_iiff
        .type           _Z17FastMarchVelocityiPfiPiiS_S0_S_iiff,@function
        .size           _Z17FastMarchVelocityiPfiPiiS_S0_S_iiff,(.L_x_41 - _Z17FastMarchVelocityiPfiPiiS_S0_S_iiff)
        .other          _Z17FastMarchVelocityiPfiPiiS_S0_S_iiff,@"STO_CUDA_ENTRY STV_DEFAULT"
_Z17FastMarchVelocityiPfiPiiS_S0_S_iiff:
.text._Z17FastMarchVelocityiPfiPiiS_S0_S_iiff:
[----:B------:R-:W-:Y:S01]  /*0000*/  LDC R1, c[0x0][0x37c] ;  /* 0x0000df00ff017b82 */ /* 0x000fe20000000800 */
[----:B------:R-:W0:Y:S07]  /*0010*/  S2R R2, SR_TID.X ;  /* 0x0000000000027919 */ /* 0x000e2e0000002100 */
[----:B------:R-:W0:Y:S01]  /*0020*/  LDC R19, c[0x0][0x360] ;  /* 0x0000d800ff137b82 */ /* 0x000e220000000800 */
[----:B------:R-:W1:Y:S01]  /*0030*/  LDCU.64 UR6, c[0x0][0x358] ;  /* 0x00006b00ff0677ac */ /* 0x000e620008000a00 */
[----:B------:R-:W2:Y:S06]  /*0040*/  S2R R7, SR_TID.Y ;  /* 0x0000000000077919 */ /* 0x000eac0000002200 */
[----:B------:R-:W0:Y:S08]  /*0050*/  S2UR UR4, SR_CTAID.X ;  /* 0x00000000000479c3 */ /* 0x000e300000002500 */
[----:B------:R-:W2:Y:S08]  /*0060*/  S2UR UR5, SR_CTAID.Y ;  /* 0x00000000000579c3 */ /* 0x000eb00000002600 */
[----:B------:R-:W2:Y:S08]  /*0070*/  LDC R8, c[0x0][0x364] ;  /* 0x0000d900ff087b82 */ /* 0x000eb00000000800 */
[----:B------:R-:W3:Y:S01]  /*0080*/  LDC R25, c[0x0][0x3a0] ;  /* 0x0000e800ff197b82 */ /* 0x000ee20000000800 */
[----:B0-----:R-:W-:-:S07]  /*0090*/  IMAD R19, R19, UR4, R2 ;  /* 0x0000000413137c24 */ /* 0x001fce000f8e0202 */
[----:B------:R-:W0:Y:S08]  /*00a0*/  LDC.64 R4, c[0x0][0x398] ;  /* 0x0000e600ff047b82 */ /* 0x000e300000000a00 */
[----:B------:R-:W4:Y:S01]  /*00b0*/  LDC R0, c[0x0][0x390] ;  /* 0x0000e400ff007b82 */ /* 0x000f220000000800 */
[----:B--2---:R-:W-:-:S07]  /*00c0*/  IMAD R8, R8, UR5, R7 ;  /* 0x0000000508087c24 */ /* 0x004fce000f8e0207 */
[----:B------:R-:W2:Y:S01]  /*00d0*/  LDC.64 R22, c[0x0][0x388] ;  /* 0x0000e200ff167b82 */ /* 0x000ea20000000a00 */
[----:B---3--:R-:W-:-:S04]  /*00e0*/  IMAD R20, R19, R25, R8 ;  /* 0x0000001913147224 */ /* 0x008fc800078e0208 */
[C---:B------:R-:W-:Y:S02]  /*00f0*/  IMAD.IADD R29, R20.reuse, 0x1, -R25 ;  /* 0x00000001141d7824 */ /* 0x040fe400078e0a19 */
[--C-:B0-----:R-:W-:Y:S01]  /*0100*/  IMAD.WIDE R6, R20, 0x4, R4.reuse ;  /* 0x0000000414067825 */ /* 0x101fe200078e0204 */
[----:B------:R-:W0:Y:S03]  /*0110*/  LDC.64 R2, c[0x0][0x3a8] ;  /* 0x0000ea00ff027b82 */ /* 0x000e260000000a00 */
[----:B------:R-:W-:Y:S01]  /*0120*/  IMAD.WIDE R28, R29, 0x4, R4 ;  /* 0x000000041d1c7825 */ /* 0x000fe200078e0204 */
[----:B-1----:R-:W5:Y:S03]  /*0130*/  LDG.E R18, desc[UR6][R6.64] ;  /* 0x0000000606127981 */ /* 0x002f66000c1e1900 */
[----:B------:R-:W-:Y:S01]  /*0140*/  IMAD.WIDE R24, R25, 0x4, R6 ;  /* 0x0000000419187825 */ /* 0x000fe200078e0206 */
[----:B------:R-:W5:Y:S03]  /*0150*/  LDG.E R17, desc[UR6][R6.64+0x4] ;  /* 0x0000040606117981 */ /* 0x000f66000c1e1900 */
[----:B----4-:R-:W-:Y:S01]  /*0160*/  IMAD R19, R19, R0, R8 ;  /* 0x0000000013137224 */ /* 0x010fe200078e0208 */
[----:B------:R2:W5:Y:S04]  /*0170*/  LDG.E R14, desc[UR6][R24.64] ;  /* 0x00000006180e7981 */ /* 0x000568000c1e1900 */
[----:B------:R-:W5:Y:S04]  /*0180*/  LDG.E R16, desc[UR6][R6.64+-0x4] ;  /* 0xfffffc0606107981 */ /* 0x000f68000c1e1900 */
[----:B------:R1:W5:Y:S01]  /*0190*/  LDG.E R15, desc[UR6][R28.64] ;  /* 0x000000061c0f7981 */ /* 0x000362000c1e1900 */
[----:B--2---:R-:W-:-:S05]  /*01a0*/  IMAD.WIDE R24, R19, 0x4, R22 ;  /* 0x0000000413187825 */ /* 0x004fca00078e0216 */
[----:B------:R-:W5:Y:S04]  /*01b0*/  LDG.E R8, desc[UR6][R24.64] ;  /* 0x0000000618087981 */ /* 0x000f68000c1e1900 */
[----:B------:R-:W5:Y:S04]  /*01c0*/  LDG.E R7, desc[UR6][R24.64+0x4] ;  /* 0x0000040618077981 */ /* 0x000f68000c1e1900 */
[----:B------:R-:W5:Y:S01]  /*01d0*/  LDG.E R6, desc[UR6][R24.64+-0x4] ;  /* 0xfffffc0618067981 */ /* 0x000f62000c1e1900 */
[----:B0-----:R-:W-:Y:S01]  /*01e0*/  IMAD.WIDE R4, R19, 0x4, R2 ;  /* 0x0000000413047825 */ /* 0x001fe200078e0202 */
[----:B-1----:R-:W-:-:S03]  /*01f0*/  IABS R28, R0 ;  /* 0x00000000001c7213 */ /* 0x002fc60000000000 */
[----:B------:R-:W-:Y:S01]  /*0200*/  IMAD.IADD R21, R19, 0x1, -R0 ;  /* 0x0000000113157824 */ /* 0x000fe200078e0a00 */
[----:B------:R-:W5:Y:S01]  /*0210*/  LDG.E R13, desc[UR6][R4.64] ;  /* 0x00000006040d7981 */ /* 0x000f62000c1e1900 */
[----:B------:R-:W-:-:S03]  /*0220*/  IMAD.WIDE R26, R0, 0x4, R4 ;  /* 0x00000004001a7825 */ /* 0x000fc600078e0204 */
[----:B------:R-:W5:Y:S04]  /*0230*/  LDG.E R12, desc[UR6][R4.64+0x4] ;  /* 0x00000406040c7981 */ /* 0x000f68000c1e1900 */
[----:B------:R0:W5:Y:S04]  /*0240*/  LDG.E R9, desc[UR6][R26.64] ;  /* 0x000000061a097981 */ /* 0x000168000c1e1900 */
[----:B------:R-:W5:Y:S01]  /*0250*/  LDG.E R11, desc[UR6][R4.64+-0x4] ;  /* 0xfffffc06040b7981 */ /* 0x000f62000c1e1900 */
[----:B0-----:R-:W0:Y:S01]  /*0260*/  I2F.RP R26, R28 ;  /* 0x0000001c001a7306 */ /* 0x001e220000209400 */
[----:B------:R-:W-:-:S05]  /*0270*/  IMAD.WIDE R2, R21, 0x4, R2 ;  /* 0x0000000415027825 */ /* 0x000fca00078e0202 */
[----:B------:R1:W5:Y:S02]  /*0280*/  LDG.E R10, desc[UR6][R2.64] ;  /* 0x00000006020a7981 */ /* 0x000364000c1e1900 */
[----:B0-----:R-:W1:Y:S02]  /*0290*/  MUFU.RCP R26, R26 ;  /* 0x0000001a001a7308 */ /* 0x001e640000001000 */
[----:B-1----:R-:W-:-:S06]  /*02a0*/  VIADD R2, R26, 0xffffffe ;  /* 0x0ffffffe1a027836 */ /* 0x002fcc0000000000 */
[----:B------:R0:W1:Y:S01]  /*02b0*/  F2I.FTZ.U32.TRUNC.NTZ R3, R2 ;  /* 0x0000000200037305 */ /* 0x000062000021f000 */
[----:B------:R-:W-:-:S05]  /*02c0*/  IMAD.WIDE R4, R0, 0x4, R24 ;  /* 0x0000000400047825 */ /* 0x000fca00078e0218 */
[----:B------:R2:W5:Y:S01]  /*02d0*/  LDG.E R29, desc[UR6][R4.64] ;  /* 0x00000006041d7981 */ /* 0x000562000c1e1900 */
[----:B0-----:R-:W-:Y:S02]  /*02e0*/  IMAD.MOV.U32 R2, RZ, RZ, RZ ;  /* 0x000000ffff027224 */ /* 0x001fe400078e00ff */
[----:B-1----:R-:W-:-:S04]  /*02f0*/  IMAD.MOV R27, RZ, RZ, -R3 ;  /* 0x000000ffff1b7224 */ /* 0x002fc800078e0a03 */
[----:B------:R-:W-:Y:S01]  /*0300*/  IMAD R27, R27, R28, RZ ;  /* 0x0000001c1b1b7224 */ /* 0x000fe200078e02ff */
[----:B--2---:R-:W-:-:S03]  /*0310*/  IABS R4, R19 ;  /* 0x0000001300047213 */ /* 0x004fc60000000000 */
[----:B------:R-:W-:-:S06]  /*0320*/  IMAD.HI.U32 R3, R3, R27, R2 ;  /* 0x0000001b03037227 */ /* 0x000fcc00078e0002 */
[----:B------:R-:W-:-:S04]  /*0330*/  IMAD.HI.U32 R5, R3, R4, RZ ;  /* 0x0000000403057227 */ /* 0x000fc800078e00ff */
[----:B------:R-:W-:-:S04]  /*0340*/  IMAD.MOV R3, RZ, RZ, -R5 ;  /* 0x000000ffff037224 */ /* 0x000fc800078e0a05 */
[----:B------:R-:W-:-:S05]  /*0350*/  IMAD R3, R28, R3, R4 ;  /* 0x000000031c037224 */ /* 0x000fca00078e0204 */
[----:B------:R-:W-:Y:S02]  /*0360*/  ISETP.GT.U32.AND P1, PT, R28, R3, PT ;  /* 0x000000031c00720c */ /* 0x000fe40003f24070 */
[----:B------:R-:W-:-:S11]  /*0370*/  LOP3.LUT R2, R19, R0, RZ, 0x3c, !PT ;  /* 0x0000000013027212 */ /* 0x000fd600078e3cff */
[----:B------:R-:W-:Y:S01]  /*0380*/  @!P1 IMAD.IADD R3, R3, 0x1, -R28 ;  /* 0x0000000103039824 */ /* 0x000fe200078e0a1c */
[----:B------:R-:W-:-:S04]  /*0390*/  ISETP.GE.AND P2, PT, R2, RZ, PT ;  /* 0x000000ff0200720c */ /* 0x000fc80003f46270 */
[----:B------:R-:W-:Y:S01]  /*03a0*/  ISETP.GE.U32.AND P0, PT, R3, R28, PT ;  /* 0x0000001c0300720c */ /* 0x000fe20003f06070 */
[----:B------:R-:W-:Y:S01]  /*03b0*/  @!P1 VIADD R5, R5, 0x1 ;  /* 0x0000000105059836 */ /* 0x000fe20000000000 */
[----:B------:R-:W-:-:S11]  /*03c0*/  ISETP.NE.AND P1, PT, R0, RZ, PT ;  /* 0x000000ff0000720c */ /* 0x000fd60003f25270 */
[----:B------:R-:W-:-:S04]  /*03d0*/  @P0 VIADD R5, R5, 0x1 ;  /* 0x0000000105050836 */ /* 0x000fc80000000000 */
[----:B------:R-:W-:Y:S01]  /*03e0*/  @!P2 IMAD.MOV R5, RZ, RZ, -R5 ;  /* 0x000000ffff05a224 */ /* 0x000fe200078e0a05 */
[----:B------:R-:W-:-:S04]  /*03f0*/  @!P1 LOP3.LUT R5, RZ, R0, RZ, 0x33, !PT ;  /* 0x00000000ff059212 */ /* 0x000fc800078e33ff */
[----:B------:R-:W-:Y:S01]  /*0400*/  ISETP.NE.AND P0, PT, R5, RZ, PT ;  /* 0x000000ff0500720c */ /* 0x000fe20003f05270 */
[----:B------:R-:W-:Y:S01]  /*0410*/  IMAD.MOV R4, RZ, RZ, -R5 ;  /* 0x000000ffff047224 */ /* 0x000fe200078e0a05 */
[----:B------:R-:W-:Y:S01]  /*0420*/  BSSY.RECONVERGENT B0, `(.L_x_0) ;  /* 0x000001a000007945 */ /* 0x000fe20003800200 */
[----:B------:R-:W-:-:S04]  /*0430*/  IMAD.WIDE R22, R21, 0x4, R22 ;  /* 0x0000000415167825 */ /* 0x000fc800078e0216 */
[----:B------:R-:W-:Y:S02]  /*0440*/  IMAD R4, R0, R4, R19 ;  /* 0x0000000400047224 */ /* 0x000fe400078e0213 */
[----:B------:R-:W-:-:S04]  /*0450*/  IMAD.MOV.U32 R3, RZ, RZ, RZ ;  /* 0x000000ffff037224 */ /* 0x000fc800078e00ff */
[----:B------:R-:W-:Y:S05]  /*0460*/  @!P0 BRA `(.L_x_1) ;  /* 0x0000000000548947 */ /* 0x000fea0003800000 */
[----:B------:R-:W2:Y:S01]  /*0470*/  LDG.E R23, desc[UR6][R22.64] ;  /* 0x0000000616177981 */ /* 0x000ea2000c1e1900 */
[----:B------:R-:W0:Y:S01]  /*0480*/  LDC R25, c[0x0][0x3c8] ;  /* 0x0000f200ff197b82 */ /* 0x000e220000000800 */
[----:B-----5:R-:W-:Y:S01]  /*0490*/  IABS R26, R15 ;  /* 0x0000000f001a7213 */ /* 0x020fe20000000000 */
[----:B------:R-:W-:Y:S03]  /*04a0*/  BSSY.RECONVERGENT B1, `(.L_x_1) ;  /* 0x0000011000017945 */ /* 0x000fe60003800200 */
[----:B------:R-:W-:Y:S01]  /*04b0*/  I2FP.F32.S32 R26, R26 ;  /* 0x0000001a001a7245 */ /* 0x000fe20000201400 */
[----:B0-----:R-:W0:Y:S02]  /*04c0*/  MUFU.RCP R0, R25 ;  /* 0x0000001900007308 */ /* 0x001e240000001000 */
[----:B0-----:R-:W-:-:S04]  /*04d0*/  FFMA R21, R0, -R25, 1 ;  /* 0x3f80000000157423 */ /* 0x001fc80000000819 */
[----:B------:R-:W-:Y:S01]  /*04e0*/  FFMA R21, R0, R21, R0 ;  /* 0x0000001500157223 */ /* 0x000fe20000000000 */
[----:B--2---:R-:W-:-:S04]  /*04f0*/  FADD R3, R8, -R23 ;  /* 0x8000001708037221 */ /* 0x004fc80000000000 */
[----:B------:R-:W-:-:S04]  /*0500*/  FMUL R26, R26, R3 ;  /* 0x000000031a1a7220 */ /* 0x000fc80000400000 */
[----:B------:R-:W0:Y:S01]  /*0510*/  FCHK P0, R26, R25 ;  /* 0x000000191a007302 */ /* 0x000e220000000000 */
[----:B------:R-:W-:-:S04]  /*0520*/  FFMA R0, R26, R21, RZ ;  /* 0x000000151a007223 */ /* 0x000fc800000000ff */
[----:B------:R-:W-:-:S04]  /*0530*/  FFMA R2, R0, -R25, R26 ;  /* 0x8000001900027223 */ /* 0x000fc8000000001a */
[----:B------:R-:W-:Y:S01]  /*0540*/  FFMA R3, R21, R2, R0 ;  /* 0x0000000215037223 */ /* 0x000fe20000000000 */
[----:B0-----:R-:W-:Y:S06]  /*0550*/  @!P0 BRA `(.L_x_2) ;  /* 0x0000000000148947 */ /* 0x001fec0003800000 */
[----:B------:R-:W0:Y:S01]  /*0560*/  LDCU UR4, c[0x0][0x3c8] ;  /* 0x00007900ff0477ac */ /* 0x000e220008000800 */
[----:B------:R-:W-:Y:S01]  /*0570*/  MOV R22, 0x5a0 ;  /* 0x000005a000167802 */ /* 0x000fe20000000f00 */
[----:B0-----:R-:W-:-:S07]  /*0580*/  IMAD.U32 R0, RZ, RZ, UR4 ;  /* 0x00000004ff007e24 */ /* 0x001fce000f8e00ff */
[----:B------:R-:W-:Y:S05]  /*0590*/  CALL.REL.NOINC `($__internal_1_$__cuda_sm3x_div_rn_noftz_f32_slowpath) ;  /* 0x0000000c00dc7944 */ /* 0x000fea0003c00000 */
[----:B------:R-:W-:-:S07]  /*05a0*/  IMAD.MOV.U32 R3, RZ, RZ, R0 ;  /* 0x000000ffff037224 */ /* 0x000fce00078e0000 */
.L_x_2:
[----:B------:R-:W-:Y:S05]  /*05b0*/  BSYNC.RECONVERGENT B1 ;  /* 0x0000000000017941 */ /* 0x000fea0003800200 */
.L_x_1:
[----:B------:R-:W-:Y:S05]  /*05c0*/  BSYNC.RECONVERGENT B0 ;  /* 0x0000000000007941 */ /* 0x000fea0003800200 */
.L_x_0:
[----:B------:R-:W0:Y:S01]  /*05d0*/  LDCU UR4, c[0x0][0x3c0] ;  /* 0x00007800ff0477ac */ /* 0x000e220008000800 */
[----:B------:R-:W-:Y:S01]  /*05e0*/  BSSY.RECONVERGENT B0, `(.L_x_3) ;  /* 0x0000019000007945 */ /* 0x000fe20003800200 */
[----:B------:R-:W-:Y:S01]  /*05f0*/  IMAD.MOV.U32 R2, RZ, RZ, RZ ;  /* 0x000000ffff027224 */ /* 0x000fe200078e00ff */
[----:B0-----:R-:W-:-:S06]  /*0600*/  UIADD3 UR4, UPT, UPT, UR4, -0x1, URZ ;  /* 0xffffffff04047890 */ /* 0x001fcc000fffe0ff */
[----:B------:R-:W-:-:S13]  /*0610*/  ISETP.NE.AND P0, PT, R5, UR4, PT ;  /* 0x0000000405007c0c */ /* 0x000fda000bf05270 */
[----:B------:R-:W-:Y:S05]  /*0620*/  @!P0 BRA `(.L_x_4) ;  /* 0x0000000000508947 */ /* 0x000fea0003800000 */
[----:B------:R-:W0:Y:S01]  /*0630*/  LDC R23, c[0x0][0x3c8] ;  /* 0x0000f200ff177b82 */ /* 0x000e220000000800 */
[----:B-----5:R-:W-:Y:S01]  /*0640*/  IABS R0, R14 ;  /* 0x0000000e00007213 */ /* 0x020fe20000000000 */
[----:B------:R-:W-:Y:S01]  /*0650*/  FADD R29, -R8, R29 ;  /* 0x0000001d081d7221 */ /* 0x000fe20000000100 */
[----:B------:R-:W-:Y:S02]  /*0660*/  BSSY.RECONVERGENT B1, `(.L_x_4) ;  /* 0x0000010000017945 */ /* 0x000fe40003800200 */
[----:B------:R-:W-:-:S05]  /*0670*/  I2FP.F32.S32 R0, R0 ;  /* 0x0000000000007245 */ /* 0x000fca0000201400 */
[----:B------:R-:W-:Y:S01]  /*0680*/  FMUL R26, R0, R29 ;  /* 0x0000001d001a7220 */ /* 0x000fe20000400000 */
[----:B0-----:R-:W0:Y:S08]  /*0690*/  MUFU.RCP R2, R23 ;  /* 0x0000001700027308 */ /* 0x001e300000001000 */
[----:B------:R-:W1:Y:S01]  /*06a0*/  FCHK P0, R26, R23 ;  /* 0x000000171a007302 */ /* 0x000e620000000000 */
[----:B0-----:R-:W-:-:S04]  /*06b0*/  FFMA R21, R2, -R23, 1 ;  /* 0x3f80000002157423 */ /* 0x001fc80000000817 */
[----:B------:R-:W-:-:S04]  /*06c0*/  FFMA R0, R2, R21, R2 ;  /* 0x0000001502007223 */ /* 0x000fc80000000002 */
[----:B------:R-:W-:-:S04]  /*06d0*/  FFMA R21, R0, R26, RZ ;  /* 0x0000001a00157223 */ /* 0x000fc800000000ff */
[----:B------:R-:W-:-:S04]  /*06e0*/  FFMA R2, R21, -R23, R26 ;  /* 0x8000001715027223 */ /* 0x000fc8000000001a */
[----:B------:R-:W-:Y:S01]  /*06f0*/  FFMA R2, R0, R2, R21 ;  /* 0x0000000200027223 */ /* 0x000fe20000000015 */
[----:B-1----:R-:W-:Y:S06]  /*0700*/  @!P0 BRA `(.L_x_5) ;  /* 0x0000000000148947 */ /* 0x002fec0003800000 */
[----:B------:R-:W0:Y:S01]  /*0710*/  LDCU UR5, c[0x0][0x3c8] ;  /* 0x00007900ff0577ac */ /* 0x000e220008000800 */
[----:B------:R-:W-:Y:S01]  /*0720*/  MOV R22, 0x750 ;  /* 0x0000075000167802 */ /* 0x000fe20000000f00 */
[----:B0-----:R-:W-:-:S07]  /*0730*/  IMAD.U32 R0, RZ, RZ, UR5 ;  /* 0x00000005ff007e24 */ /* 0x001fce000f8e00ff */
[----:B------:R-:W-:Y:S05]  /*0740*/  CALL.REL.NOINC `($__internal_1_$__cuda_sm3x_div_rn_noftz_f32_slowpath) ;  /* 0x0000000c00707944 */ /* 0x000fea0003c00000 */
[----:B------:R-:W-:-:S07]  /*0750*/  IMAD.MOV.U32 R2, RZ, RZ, R0 ;  /* 0x000000ffff027224 */ /* 0x000fce00078e0000 */
.L_x_5:
[----:B------:R-:W-:Y:S05]  /*0760*/  BSYNC.RECONVERGENT B1 ;  /* 0x0000000000017941 */ /* 0x000fea0003800200 */
.L_x_4:
[----:B------:R-:W-:Y:S05]  /*0770*/  BSYNC.RECONVERGENT B0 ;  /* 0x0000000000007941 */ /* 0x000fea0003800200 */
.L_x_3:
[----:B------:R-:W-:Y:S01]  /*0780*/  ISETP.NE.AND P0, PT, R4, RZ, PT ;  /* 0x000000ff0400720c */ /* 0x000fe20003f05270 */
[----:B------:R-:W-:Y:S01]  /*0790*/  BSSY.RECONVERGENT B0, `(.L_x_6) ;  /* 0x0000017000007945 */ /* 0x000fe20003800200 */
[----:B-----5:R-:W-:-:S11]  /*07a0*/  IMAD.MOV.U32 R29, RZ, RZ, RZ ;  /* 0x000000ffff1d7224 */ /* 0x020fd600078e00ff */
[----:B------:R-:W-:Y:S05]  /*07b0*/  @!P0 BRA `(.L_x_7) ;  /* 0x0000000000508947 */ /* 0x000fea0003800000 */
[----:B------:R-:W0:Y:S01]  /*07c0*/  LDC R25, c[0x0][0x3cc] ;  /* 0x0000f300ff197b82 */ /* 0x000e220000000800 */
[----:B------:R-:W-:Y:S01]  /*07d0*/  IABS R26, R16 ;  /* 0x00000010001a7213 */ /* 0x000fe20000000000 */
[----:B------:R-:W-:Y:S01]  /*07e0*/  FADD R21, R8, -R6 ;  /* 0x8000000608157221 */ /* 0x000fe20000000000 */
        /* <DEDUP_REMOVED lines=16> */
.L_x_8:
[----:B------:R-:W-:Y:S05]  /*08f0*/  BSYNC.RECONVERGENT B1 ;  /* 0x0000000000017941 */ /* 0x000fea0003800200 */
.L_x_7:
[----:B------:R-:W-:Y:S05]  /*0900*/  BSYNC.RECONVERGENT B0 ;  /* 0x0000000000007941 */ /* 0x000fea0003800200 */
.L_x_6:
[----:B------:R-:W0:Y:S01]  /*0910*/  LDCU UR5, c[0x0][0x3c4] ;  /* 0x00007880ff0577ac */ /* 0x000e220008000800 */
[----:B------:R-:W-:Y:S01]  /*0920*/  BSSY.RECONVERGENT B0, `(.L_x_9) ;  /* 0x0000018000007945 */ /* 0x000fe20003800200 */
[----:B------:R-:W-:Y:S01]  /*0930*/  IMAD.MOV.U32 R0, RZ, RZ, RZ ;  /* 0x000000ffff007224 */ /* 0x000fe200078e00ff */
[----:B0-----:R-:W-:-:S06]  /*0940*/  UIADD3 UR5, UPT, UPT, UR5, -0x1, URZ ;  /* 0xffffffff05057890 */ /* 0x001fcc000fffe0ff */
[----:B------:R-:W-:-:S13]  /*0950*/  ISETP.NE.AND P0, PT, R4, UR5, PT ;  /* 0x0000000504007c0c */ /* 0x000fda000bf05270 */
[----:B------:R-:W-:Y:S05]  /*0960*/  @!P0 BRA `(.L_x_10) ;  /* 0x00000000004c8947 */ /* 0x000fea0003800000 */
[----:B------:R-:W0:Y:S01]  /*0970*/  LDC R21, c[0x0][0x3cc] ;  /* 0x0000f300ff157b82 */ /* 0x000e220000000800 */
[----:B------:R-:W-:Y:S01]  /*0980*/  IABS R0, R17 ;  /* 0x0000001100007213 */ /* 0x000fe20000000000 */
        /* <DEDUP_REMOVED lines=16> */
.L_x_11:
[----:B------:R-:W-:Y:S05]  /*0a90*/  BSYNC.RECONVERGENT B1 ;  /* 0x0000000000017941 */ /* 0x000fea0003800200 */
.L_x_10:
[----:B------:R-:W-:Y:S05]  /*0aa0*/  BSYNC.RECONVERGENT B0 ;  /* 0x0000000000007941 */ /* 0x000fea0003800200 */
.L_x_9:
[----:B------:R-:W0:Y:S01]  /*0ab0*/  LDCU.64 UR8, c[0x0][0x3c0] ;  /* 0x00007800ff0877ac */ /* 0x000e220008000a00 */
[----:B------:R-:W-:Y:S01]  /*0ac0*/  IABS R15, R15 ;  /* 0x0000000f000f7213 */ /* 0x000fe20000000000 */
[----:B------:R-:W-:Y:S01]  /*0ad0*/  BSSY.RECONVERGENT B0, `(.L_x_12) ;  /* 0x0000040000007945 */ /* 0x000fe20003800200 */
[----:B------:R-:W-:Y:S02]  /*0ae0*/  ISETP.NE.AND P3, PT, R4, RZ, PT ;  /* 0x000000ff0400720c */ /* 0x000fe40003f65270 */
[----:B------:R-:W-:Y:S02]  /*0af0*/  IABS R7, R14 ;  /* 0x0000000e00077213 */ /* 0x000fe40000000000 */
[----:B------:R-:W-:Y:S02]  /*0b00*/  IABS R6, R17 ;  /* 0x0000001100067213 */ /* 0x000fe40000000000 */
[C---:B------:R-:W-:Y:S02]  /*0b10*/  ISETP.NE.AND P1, PT, R5.reuse, UR4, PT ;  /* 0x0000000405007c0c */ /* 0x040fe4000bf25270 */
[----:B------:R-:W-:-:S02]  /*0b20*/  ISETP.NE.AND P4, PT, R5, RZ, PT ;  /* 0x000000ff0500720c */ /* 0x000fc40003f85270 */
[----:B------:R-:W-:Y:S02]  /*0b30*/  SEL R7, R7, RZ, P1 ;  /* 0x000000ff07077207 */ /* 0x000fe40000800000 */
[----:B------:R-:W-:Y:S02]  /*0b40*/  SEL R6, R6, RZ, P1 ;  /* 0x000000ff06067207 */ /* 0x000fe40000800000 */
[----:B------:R-:W-:Y:S02]  /*0b50*/  IABS R8, R16 ;  /* 0x0000001000087213 */ /* 0x000fe40000000000 */
[----:B0-----:R-:W-:Y:S01]  /*0b60*/  ISETP.GE.AND P2, PT, R4, UR9, PT ;  /* 0x0000000904007c0c */ /* 0x001fe2000bf46270 */
[----:B------:R-:W-:Y:S01]  /*0b70*/  IMAD.MOV.U32 R4, RZ, RZ, R15 ;  /* 0x000000ffff047224 */ /* 0x000fe200078e000f */
[----:B------:R-:W-:Y:S02]  /*0b80*/  FSETP.GEU.AND P0, PT, R2, RZ, PT ;  /* 0x000000ff0200720b */ /* 0x000fe40003f0e000 */
[----:B------:R-:W-:-:S02]  /*0b90*/  FSETP.GEU.AND P1, PT, R0, RZ, PT ;  /* 0x000000ff0000720b */ /* 0x000fc40003f2e000 */
[----:B------:R-:W-:Y:S02]  /*0ba0*/  SEL R4, R4, RZ, P4 ;  /* 0x000000ff04047207 */ /* 0x000fe40002000000 */
[----:B------:R-:W-:Y:S01]  /*0bb0*/  ISETP.GE.OR P2, PT, R5, UR8, P2 ;  /* 0x0000000805007c0c */ /* 0x000fe20009746670 */
[----:B------:R-:W-:Y:S01]  /*0bc0*/  FADD R5, -R0, -RZ ;  /* 0x800000ff00057221 */ /* 0x000fe20000000100 */
[----:B------:R-:W-:Y:S02]  /*0bd0*/  IADD3 R7, PT, PT, R7, R6, R4 ;  /* 0x0000000607077210 */ /* 0x000fe40007ffe004 */
[----:B------:R-:W-:Y:S02]  /*0be0*/  SEL R4, R8, RZ, P3 ;  /* 0x000000ff08047207 */ /* 0x000fe40001800000 */
[----:B------:R-:W-:Y:S01]  /*0bf0*/  FSETP.GEU.OR P0, PT, R3, -R2, P0 ;  /* 0x800000020300720b */ /* 0x000fe2000070e400 */
[----:B------:R-:W-:Y:S01]  /*0c00*/  FADD R2, -R2, -RZ ;  /* 0x800000ff02027221 */ /* 0x000fe20000000100 */
[----:B------:R-:W-:Y:S01]  /*0c10*/  FSETP.GEU.OR P1, PT, R29, -R0, P1 ;  /* 0x800000001d00720b */ /* 0x000fe20000f2e400 */
[----:B------:R-:W-:Y:S01]  /*0c20*/  IMAD.IADD R4, R4, 0x1, R7 ;  /* 0x0000000104047824 */ /* 0x000fe200078e0207 */
[----:B------:R-:W-:-:S04]  /*0c30*/  ISETP.EQ.OR P2, PT, R18, 0x1, P2 ;  /* 0x000000011200780c */ /* 0x000fc80001742670 */
[----:B------:R-:W-:-:S05]  /*0c40*/  ISETP.LT.OR P2, PT, R4, 0x1, P2 ;  /* 0x000000010400780c */ /* 0x000fca0001741670 */
[-C--:B------:R-:W-:Y:S01]  /*0c50*/  @P0 FSETP.GT.AND P4, PT, R3, R2.reuse, PT ;  /* 0x000000020300020b */ /* 0x080fe20003f84000 */
[----:B------:R-:W-:Y:S01]  /*0c60*/  @P0 FMUL R10, R10, R3 ;  /* 0x000000030a0a0220 */ /* 0x000fe20000400000 */
[----:B------:R-:W-:Y:S01]  /*0c70*/  @P1 FSETP.GT.AND P3, PT, R29, R5, PT ;  /* 0x000000051d00120b */ /* 0x000fe20003f64000 */
[----:B------:R-:W-:Y:S01]  /*0c80*/  @P1 FMUL R11, R11, R29 ;  /* 0x0000001d0b0b1220 */ /* 0x000fe20000400000 */
[----:B------:R-:W-:Y:S01]  /*0c90*/  @P0 FSETP.GT.AND P4, PT, R3, RZ, P4 ;  /* 0x000000ff0300020b */ /* 0x000fe20002784000 */
[----:B------:R-:W-:Y:S01]  /*0ca0*/  @!P0 FMUL R9, R9, R2 ;  /* 0x0000000209098220 */ /* 0x000fe20000400000 */
[----:B------:R-:W-:Y:S01]  /*0cb0*/  @P1 FSETP.GT.AND P3, PT, R29, RZ, P3 ;  /* 0x000000ff1d00120b */ /* 0x000fe20001f64000 */
[----:B------:R-:W-:Y:S01]  /*0cc0*/  @!P1 FMUL R12, R12, R5 ;  /* 0x000000050c0c9220 */ /* 0x000fe20000400000 */
[----:B------:R-:W-:Y:S02]  /*0cd0*/  @P0 FSEL R2, R3, RZ, P4 ;  /* 0x000000ff03020208 */ /* 0x000fe40002000000 */
[----:B------:R-:W-:-:S02]  /*0ce0*/  @P0 FSEL R9, R10, RZ, P4 ;  /* 0x000000ff0a090208 */ /* 0x000fc40002000000 */
[----:B------:R-:W-:Y:S02]  /*0cf0*/  @P1 FSEL R5, R29, RZ, P3 ;  /* 0x000000ff1d051208 */ /* 0x000fe40001800000 */
[----:B------:R-:W-:Y:S01]  /*0d00*/  @P1 FSEL R12, R11, RZ, P3 ;  /* 0x000000ff0b0c1208 */ /* 0x000fe20001800000 */
[----:B------:R-:W-:Y:S06]  /*0d10*/  @P2 BRA `(.L_x_13) ;  /* 0x00000000006c2947 */ /* 0x000fec0003800000 */
[----:B------:R-:W-:Y:S01]  /*0d20*/  FADD R0, R5, R2 ;  /* 0x0000000205007221 */ /* 0x000fe20000000000 */
[----:B------:R-:W-:Y:S01]  /*0d30*/  IMAD.MOV.U32 R2, RZ, RZ, 0x1 ;  /* 0x00000001ff027424 */ /* 0x000fe200078e00ff */
[----:B------:R-:W-:Y:S02]  /*0d40*/  BSSY.RECONVERGENT B1, `(.L_x_14) ;  /* 0x0000016000017945 */ /* 0x000fe40003800200 */
[----:B------:R-:W0:Y:S02]  /*0d50*/  F2F.F64.F32 R4, R0 ;  /* 0x0000000000047310 */ /* 0x000e240000201800 */
[----:B0-----:R-:W-:-:S06]  /*0d60*/  DADD R4, R4, 2.2204460492503130808e-16 ;  /* 0x3cb0000004047429 */ /* 0x001fcc0000000000 */
[----:B------:R-:W0:Y:S02]  /*0d70*/  MUFU.RCP64H R3, R5 ;  /* 0x0000000500037308 */ /* 0x000e240000001800 */
[----:B0-----:R-:W-:-:S08]  /*0d80*/  DFMA R6, -R4, R2, 1 ;  /* 0x3ff000000406742b */ /* 0x001fd00000000102 */
[----:B------:R-:W-:-:S08]  /*0d90*/  DFMA R6, R6, R6, R6 ;  /* 0x000000060606722b */ /* 0x000fd00000000006 */
[----:B------:R-:W-:Y:S01]  /*0da0*/  DFMA R2, R2, R6, R2 ;  /* 0x000000060202722b */ /* 0x000fe20000000002 */
[----:B------:R-:W-:-:S07]  /*0db0*/  FADD R6, R12, R9 ;  /* 0x000000090c067221 */ /* 0x000fce0000000000 */
[----:B------:R-:W-:Y:S01]  /*0dc0*/  DFMA R8, -R4, R2, 1 ;  /* 0x3ff000000408742b */ /* 0x000fe20000000102 */
[----:B------:R-:W0:Y:S07]  /*0dd0*/  F2F.F64.F32 R6, R6 ;  /* 0x0000000600067310 */ /* 0x000e2e0000201800 */
[----:B------:R-:W-:-:S08]  /*0de0*/  DFMA R2, R2, R8, R2 ;  /* 0x000000080202722b */ /* 0x000fd00000000002 */
[----:B0-----:R-:W-:Y:S01]  /*0df0*/  DMUL R8, R6, R2 ;  /* 0x0000000206087228 */ /* 0x001fe20000000000 */
[----:B------:R-:W-:-:S07]  /*0e00*/  FSETP.GEU.AND P1, PT, |R7|, 6.5827683646048100446e-37, PT ;  /* 0x036000000700780b */ /* 0x000fce0003f2e200 */
[----:B------:R-:W-:-:S08]  /*0e10*/  DFMA R10, -R4, R8, R6 ;  /* 0x00000008040a722b */ /* 0x000fd00000000106 */
[----:B------:R-:W-:-:S10]  /*0e20*/  DFMA R2, R2, R10, R8 ;  /* 0x0000000a0202722b */ /* 0x000fd40000000008 */
[----:B------:R-:W-:-:S05]  /*0e30*/  FFMA R0, RZ, R5, R3 ;  /* 0x00000005ff007223 */ /* 0x000fca0000000003 */
[----:B------:R-:W-:-:S13]  /*0e40*/  FSETP.GT.AND P0, PT, |R0|, 1.469367938527859385e-39, PT ;  /* 0x001000000000780b */ /* 0x000fda0003f04200 */
[----:B------:R-:W-:Y:S05]  /*0e50*/  @P0 BRA P1, `(.L_x_15) ;  /* 0x0000000000100947 */ /* 0x000fea0000800000 */
[----:B------:R-:W-:-:S07]  /*0e60*/  MOV R0, 0xe80 ;  /* 0x00000e8000007802 */ /* 0x000fce0000000f00 */
[----:B------:R-:W-:Y:S05]  /*0e70*/  CALL.REL.NOINC `($__internal_0_$__cuda_sm20_div_rn_f64_full) ;  /* 0x0000000000347944 */ /* 0x000fea0003c00000 */
[----:B------:R-:W-:Y:S02]  /*0e80*/  IMAD.MOV.U32 R2, RZ, RZ, R10 ;  /* 0x000000ffff027224 */ /* 0x000fe400078e000a */
[----:B------:R-:W-:-:S07]  /*0e90*/  IMAD.MOV.U32 R3, RZ, RZ, R11 ;  /* 0x000000ffff037224 */ /* 0x000fce00078e000b */
.L_x_15:
[----:B------:R-:W-:Y:S05]  /*0ea0*/  BSYNC.RECONVERGENT B1 ;  /* 0x0000000000017941 */ /* 0x000fea0003800200 */
.L_x_14:
[----:B------:R0:W1:Y:S01]  /*0eb0*/  F2F.F32.F64 R13, R2 ;  /* 0x00000002000d7310 */ /* 0x0000620000301000 */
[----:B------:R-:W-:-:S07]  /*0ec0*/  IMAD.MOV.U32 R18, RZ, RZ, -0x1 ;  /* 0xffffffffff127424 */ /* 0x000fce00078e00ff */
.L_x_13:
[----:B------:R-:W-:Y:S05]  /*0ed0*/  BSYNC.RECONVERGENT B0 ;  /* 0x0000000000007941 */ /* 0x000fea0003800200 */
.L_x_12:
[----:B0-----:R-:W0:Y:S08]  /*0ee0*/  LDC.64 R2, c[0x0][0x3b0] ;  /* 0x0000ec00ff027b82 */ /* 0x001e300000000a00 */
[----:B------:R-:W2:Y:S01]  /*0ef0*/  LDC.64 R4, c[0x0][0x3b8] ;  /* 0x0000ee00ff047b82 */ /* 0x000ea20000000a00 */
[----:B0-----:R-:W-:-:S05]  /*0f00*/  IMAD.WIDE R20, R20, 0x4, R2 ;  /* 0x0000000414147825 */ /* 0x001fca00078e0202 */
[----:B------:R-:W-:Y:S01]  /*0f10*/  STG.E desc[UR6][R20.64], R18 ;  /* 0x0000001214007986 */ /* 0x000fe2000c101906 */
[----:B--2---:R-:W-:-:S05]  /*0f20*/  IMAD.WIDE R2, R19, 0x4, R4 ;  /* 0x0000000413027825 */ /* 0x004fca00078e0204 */
[----:B-1----:R-:W-:Y:S01]  /*0f30*/  STG.E desc[UR6][R2.64], R13 ;  /* 0x0000000d02007986 */ /* 0x002fe2000c101906 */
[----:B------:R-:W-:Y:S05]  /*0f40*/  EXIT ;  /* 0x000000000000794d */ /* 0x000fea0003800000 */
        .weak           $__internal_0_$__cuda_sm20_div_rn_f64_full
        .type           $__internal_0_$__cuda_sm20_div_rn_f64_full,@function
        .size           $__internal_0_$__cuda_sm20_div_rn_f64_full,($__internal_1_$__cuda_sm3x_div_rn_noftz_f32_slowpath - $__internal_0_$__cuda_sm20_div_rn_f64_full)
$__internal_0_$__cuda_sm20_div_rn_f64_full:
[C---:B------:R-:W-:Y:S01]  /*0f50*/  FSETP.GEU.AND P0, PT, |R5|.reuse, 1.469367938527859385e-39, PT ;  /* 0x001000000500780b */ /* 0x040fe20003f0e200 */
[----:B------:R-:W-:Y:S01]  /*0f60*/  IMAD.MOV.U32 R8, RZ, RZ, 0x1 ;  /* 0x00000001ff087424 */ /* 0x000fe200078e00ff */
[----:B------:R-:W-:Y:S01]  /*0f70*/  LOP3.LUT R2, R5, 0x800fffff, RZ, 0xc0, !PT ;  /* 0x800fffff05027812 */ /* 0x000fe200078ec0ff */
[----:B------:R-:W-:Y:S01]  /*0f80*/  BSSY.RECONVERGENT B2, `(.L_x_16) ;  /* 0x0000055000027945 */ /* 0x000fe20003800200 */
[C---:B------:R-:W-:Y:S02]  /*0f90*/  FSETP.GEU.AND P2, PT, |R7|.reuse, 1.469367938527859385e-39, PT ;  /* 0x001000000700780b */ /* 0x040fe40003f4e200 */
[----:B------:R-:W-:Y:S01]  /*0fa0*/  LOP3.LUT R3, R2, 0x3ff00000, RZ, 0xfc, !PT ;  /* 0x3ff0000002037812 */ /* 0x000fe200078efcff */
[----:B------:R-:W-:Y:S01]  /*0fb0*/  IMAD.MOV.U32 R2, RZ, RZ, R4 ;  /* 0x000000ffff027224 */ /* 0x000fe200078e0004 */
[----:B------:R-:W-:-:S05]  /*0fc0*/  LOP3.LUT R10, R7, 0x7ff00000, RZ, 0xc0, !PT ;  /* 0x7ff00000070a7812 */ /* 0x000fca00078ec0ff */
[----:B------:R-:W-:Y:S01]  /*0fd0*/  @!P0 DMUL R2, R4, 8.98846567431157953865e+307 ;  /* 0x7fe0000004028828 */ /* 0x000fe20000000000 */
[----:B------:R-:W-:-:S03]  /*0fe0*/  IMAD.MOV.U32 R21, RZ, RZ, R10 ;  /* 0x000000ffff157224 */ /* 0x000fc600078e000a */
[----:B------:R-:W-:Y:S01]  /*0ff0*/  @!P2 LOP3.LUT R11, R5, 0x7ff00000, RZ, 0xc0, !PT ;  /* 0x7ff00000050ba812 */ /* 0x000fe200078ec0ff */
[----:B------:R-:W-:Y:S01]  /*1000*/  @!P2 IMAD.MOV.U32 R16, RZ, RZ, RZ ;  /* 0x000000ffff10a224 */ /* 0x000fe200078e00ff */
[----:B------:R-:W0:Y:S02]  /*1010*/  MUFU.RCP64H R9, R3 ;  /* 0x0000000300097308 */ /* 0x000e240000001800 */
[----:B------:R-:W-:Y:S01]  /*1020*/  @!P2 ISETP.GE.U32.AND P3, PT, R10, R11, PT ;  /* 0x0000000b0a00a20c */ /* 0x000fe20003f66070 */
[----:B------:R-:W-:-:S05]  /*1030*/  IMAD.MOV.U32 R11, RZ, RZ, 0x1ca00000 ;  /* 0x1ca00000ff0b7424 */ /* 0x000fca00078e00ff */
[----:B------:R-:W-:-:S04]  /*1040*/  @!P2 SEL R17, R11, 0x63400000, !P3 ;  /* 0x634000000b11a807 */ /* 0x000fc80005800000 */
[----:B------:R-:W-:-:S04]  /*1050*/  @!P2 LOP3.LUT R17, R17, 0x80000000, R7, 0xf8, !PT ;  /* 0x800000001111a812 */ /* 0x000fc800078ef807 */
[----:B------:R-:W-:Y:S01]  /*1060*/  @!P2 LOP3.LUT R17, R17, 0x100000, RZ, 0xfc, !PT ;  /* 0x001000001111a812 */ /* 0x000fe200078efcff */
[----:B0-----:R-:W-:-:S08]  /*1070*/  DFMA R12, R8, -R2, 1 ;  /* 0x3ff00000080c742b */ /* 0x001fd00000000802 */
[----:B------:R-:W-:Y:S01]  /*1080*/  DFMA R14, R12, R12, R12 ;  /* 0x0000000c0c0e722b */ /* 0x000fe2000000000c */
[----:B------:R-:W-:-:S04]  /*1090*/  LOP3.LUT R13, R5, 0x7ff00000, RZ, 0xc0, !PT ;  /* 0x7ff00000050d7812 */ /* 0x000fc800078ec0ff */
[----:B------:R-:W-:Y:S01]  /*10a0*/  ISETP.GE.U32.AND P1, PT, R10, R13, PT ;  /* 0x0000000d0a00720c */ /* 0x000fe20003f26070 */
[----:B------:R-:W-:Y:S02]  /*10b0*/  IMAD.MOV.U32 R18, RZ, RZ, R13 ;  /* 0x000000ffff127224 */ /* 0x000fe400078e000d */
[----:B------:R-:W-:Y:S01]  /*10c0*/  DFMA R14, R8, R14, R8 ;  /* 0x0000000e080e722b */ /* 0x000fe20000000008 */
[----:B------:R-:W-:Y:S01]  /*10d0*/  @!P0 LOP3.LUT R18, R3, 0x7ff00000, RZ, 0xc0, !PT ;  /* 0x7ff0000003128812 */ /* 0x000fe200078ec0ff */
[----:B------:R-:W-:Y:S01]  /*10e0*/  IMAD.MOV.U32 R8, RZ, RZ, R6 ;  /* 0x000000ffff087224 */ /* 0x000fe200078e0006 */
[----:B------:R-:W-:-:S04]  /*10f0*/  SEL R9, R11, 0x63400000, !P1 ;  /* 0x634000000b097807 */ /* 0x000fc80004800000 */
[----:B------:R-:W-:Y:S01]  /*1100*/  LOP3.LUT R9, R9, 0x800fffff, R7, 0xf8, !PT ;  /* 0x800fffff09097812 */ /* 0x000fe200078ef807 */
[----:B------:R-:W-:-:S05]  /*1110*/  DFMA R22, R14, -R2, 1 ;  /* 0x3ff000000e16742b */ /* 0x000fca0000000802 */
[----:B------:R-:W-:-:S03]  /*1120*/  @!P2 DFMA R8, R8, 2, -R16 ;  /* 0x400000000808a82b */ /* 0x000fc60000000810 */
[----:B------:R-:W-:Y:S01]  /*1130*/  DFMA R14, R14, R22, R14 ;  /* 0x000000160e0e722b */ /* 0x000fe2000000000e */
[----:B------:R-:W-:-:S06]  /*1140*/  VIADD R23, R18, 0xffffffff ;  /* 0xffffffff12177836 */ /* 0x000fcc0000000000 */
[----:B------:R-:W-:Y:S01]  /*1150*/  @!P2 LOP3.LUT R21, R9, 0x7ff00000, RZ, 0xc0, !PT ;  /* 0x7ff000000915a812 */ /* 0x000fe200078ec0ff */
[----:B------:R-:W-:-:S04]  /*1160*/  DMUL R16, R14, R8 ;  /* 0x000000080e107228 */ /* 0x000fc80000000000 */
[----:B------:R-:W-:-:S04]  /*1170*/  VIADD R22, R21, 0xffffffff ;  /* 0xffffffff15167836 */ /* 0x000fc80000000000 */
[----:B------:R-:W-:Y:S01]  /*1180*/  DFMA R12, R16, -R2, R8 ;  /* 0x80000002100c722b */ /* 0x000fe20000000008 */
[----:B------:R-:W-:-:S04]  /*1190*/  ISETP.GT.U32.AND P0, PT, R22, 0x7feffffe, PT ;  /* 0x7feffffe1600780c */ /* 0x000fc80003f04070 */
[----:B------:R-:W-:-:S03]  /*11a0*/  ISETP.GT.U32.OR P0, PT, R23, 0x7feffffe, P0 ;  /* 0x7feffffe1700780c */ /* 0x000fc60000704470 */
[----:B------:R-:W-:-:S10]  /*11b0*/  DFMA R12, R14, R12, R16 ;  /* 0x0000000c0e0c722b */ /* 0x000fd40000000010 */
[----:B------:R-:W-:Y:S05]  /*11c0*/  @P0 BRA `(.L_x_17) ;  /* 0x00000000006c0947 */ /* 0x000fea0003800000 */
[----:B------:R-:W-:-:S04]  /*11d0*/  LOP3.LUT R7, R5, 0x7ff00000, RZ, 0xc0, !PT ;  /* 0x7ff0000005077812 */ /* 0x000fc800078ec0ff */
[CC--:B------:R-:W-:Y:S02]  /*11e0*/  VIADDMNMX R6, R10.reuse, -R7.reuse, 0xb9600000, !PT ;  /* 0xb96000000a067446 */ /* 0x0c0fe40007800907 */
[----:B------:R-:W-:Y:S02]  /*11f0*/  ISETP.GE.U32.AND P0, PT, R10, R7, PT ;  /* 0x000000070a00720c */ /* 0x000fe40003f06070 */
[----:B------:R-:W-:Y:S02]  /*1200*/  VIMNMX R6, PT, PT, R6, 0x46a00000, PT ;  /* 0x46a0000006067848 */ /* 0x000fe40003fe0100 */
[----:B------:R-:W-:-:S05]  /*1210*/  SEL R11, R11, 0x63400000, !P0 ;  /* 0x634000000b0b7807 */ /* 0x000fca0004000000 */
[----:B------:R-:W-:Y:S02]  /*1220*/  IMAD.IADD R14, R6, 0x1, -R11 ;  /* 0x00000001060e7824 */ /* 0x000fe400078e0a0b */
[----:B------:R-:W-:Y:S02]  /*1230*/  IMAD.MOV.U32 R6, RZ, RZ, RZ ;  /* 0x000000ffff067224 */ /* 0x000fe400078e00ff */
[----:B------:R-:W-:-:S06]  /*1240*/  VIADD R7, R14, 0x7fe00000 ;  /* 0x7fe000000e077836 */ /* 0x000fcc0000000000 */
[----:B------:R-:W-:-:S10]  /*1250*/  DMUL R10, R12, R6 ;  /* 0x000000060c0a7228 */ /* 0x000fd40000000000 */
[----:B------:R-:W-:-:S13]  /*1260*/  FSETP.GTU.AND P0, PT, |R11|, 1.469367938527859385e-39, PT ;  /* 0x001000000b00780b */ /* 0x000fda0003f0c200 */
[----:B------:R-:W-:Y:S05]  /*1270*/  @P0 BRA `(.L_x_18) ;  /* 0x0000000000940947 */ /* 0x000fea0003800000 */
[----:B------:R-:W-:Y:S01]  /*1280*/  DFMA R2, R12, -R2, R8 ;  /* 0x800000020c02722b */ /* 0x000fe20000000008 */
[----:B------:R-:W-:-:S09]  /*1290*/  IMAD.MOV.U32 R6, RZ, RZ, RZ ;  /* 0x000000ffff067224 */ /* 0x000fd200078e00ff */
[C---:B------:R-:W-:Y:S02]  /*12a0*/  FSETP.NEU.AND P0, PT, R3.reuse, RZ, PT ;  /* 0x000000ff0300720b */ /* 0x040fe40003f0d000 */
[----:B------:R-:W-:-:S04]  /*12b0*/  LOP3.LUT R5, R3, 0x80000000, R5, 0x48, !PT ;  /* 0x8000000003057812 */ /* 0x000fc800078e4805 */
[----:B------:R-:W-:-:S07]  /*12c0*/  LOP3.LUT R7, R5, R7, RZ, 0xfc, !PT ;  /* 0x0000000705077212 */ /* 0x000fce00078efcff */
[----:B------:R-:W-:Y:S05]  /*12d0*/  @!P0 BRA `(.L_x_18) ;  /* 0x00000000007c8947 */ /* 0x000fea0003800000 */
[----:B------:R-:W-:Y:S01]  /*12e0*/  IMAD.MOV R3, RZ, RZ, -R14 ;  /* 0x000000ffff037224 */ /* 0x000fe200078e0a0e */
[----:B------:R-:W-:Y:S01]  /*12f0*/  DMUL.RP R6, R12, R6 ;  /* 0x000000060c067228 */ /* 0x000fe20000008000 */
[----:B------:R-:W-:-:S06]  /*1300*/  IMAD.MOV.U32 R2, RZ, RZ, RZ ;  /* 0x000000ffff027224 */ /* 0x000fcc00078e00ff */
[----:B------:R-:W-:-:S03]  /*1310*/  DFMA R2, R10, -R2, R12 ;  /* 0x800000020a02722b */ /* 0x000fc6000000000c */
[----:B------:R-:W-:-:S03]  /*1320*/  LOP3.LUT R5, R7, R5, RZ, 0x3c, !PT ;  /* 0x0000000507057212 */ /* 0x000fc600078e3cff */
[----:B------:R-:W-:-:S04]  /*1330*/  IADD3 R2, PT, PT, -R14, -0x43300000, RZ ;  /* 0xbcd000000e027810 */ /* 0x000fc80007ffe1ff */
[----:B------:R-:W-:-:S04]  /*1340*/  FSETP.NEU.AND P0, PT, |R3|, R2, PT ;  /* 0x000000020300720b */ /* 0x000fc80003f0d200 */
[----:B------:R-:W-:Y:S02]  /*1350*/  FSEL R10, R6, R10, !P0 ;  /* 0x0000000a060a7208 */ /* 0x000fe40004000000 */
[----:B------:R-:W-:Y:S01]  /*1360*/  FSEL R11, R5, R11, !P0 ;  /* 0x0000000b050b7208 */ /* 0x000fe20004000000 */
[----:B------:R-:W-:Y:S06]  /*1370*/  BRA `(.L_x_18) ;  /* 0x0000000000547947 */ /* 0x000fec0003800000 */
.L_x_17:
[----:B------:R-:W-:-:S14]  /*1380*/  DSETP.NAN.AND P0, PT, R6, R6, PT ;  /* 0x000000060600722a */ /* 0x000fdc0003f08000 */
[----:B------:R-:W-:Y:S05]  /*1390*/  @P0 BRA `(.L_x_19) ;  /* 0x0000000000440947 */ /* 0x000fea0003800000 */
[----:B------:R-:W-:-:S14]  /*13a0*/  DSETP.NAN.AND P0, PT, R4, R4, PT ;  /* 0x000000040400722a */ /* 0x000fdc0003f08000 */
[----:B------:R-:W-:Y:S05]  /*13b0*/  @P0 BRA `(.L_x_20) ;  /* 0x0000000000300947 */ /* 0x000fea0003800000 */
[----:B------:R-:W-:Y:S01]  /*13c0*/  ISETP.NE.AND P0, PT, R21, R18, PT ;  /* 0x000000121500720c */ /* 0x000fe20003f05270 */
[----:B------:R-:W-:Y:S02]  /*13d0*/  IMAD.MOV.U32 R10, RZ, RZ, 0x0 ;  /* 0x00000000ff0a7424 */ /* 0x000fe400078e00ff */
[----:B------:R-:W-:-:S10]  /*13e0*/  IMAD.MOV.U32 R11, RZ, RZ, -0x80000 ;  /* 0xfff80000ff0b7424 */ /* 0x000fd400078e00ff */
[----:B------:R-:W-:Y:S05]  /*13f0*/  @!P0 BRA `(.L_x_18) ;  /* 0x0000000000348947 */ /* 0x000fea0003800000 */
[----:B------:R-:W-:Y:S02]  /*1400*/  ISETP.NE.AND P0, PT, R21, 0x7ff00000, PT ;  /* 0x7ff000001500780c */ /* 0x000fe40003f05270 */
[----:B------:R-:W-:Y:S02]  /*1410*/  LOP3.LUT R11, R7, 0x80000000, R5, 0x48, !PT ;  /* 0x80000000070b7812 */ /* 0x000fe400078e4805 */
[----:B------:R-:W-:-:S13]  /*1420*/  ISETP.EQ.OR P0, PT, R18, RZ, !P0 ;  /* 0x000000ff1200720c */ /* 0x000fda0004702670 */
[----:B------:R-:W-:Y:S01]  /*1430*/  @P0 LOP3.LUT R2, R11, 0x7ff00000, RZ, 0xfc, !PT ;  /* 0x7ff000000b020812 */ /* 0x000fe200078efcff */
[----:B------:R-:W-:Y:S02]  /*1440*/  @!P0 IMAD.MOV.U32 R10, RZ, RZ, RZ ;  /* 0x000000ffff0a8224 */ /* 0x000fe400078e00ff */
[----:B------:R-:W-:Y:S02]  /*1450*/  @P0 IMAD.MOV.U32 R10, RZ, RZ, RZ ;  /* 0x000000ffff0a0224 */ /* 0x000fe400078e00ff */
[----:B------:R-:W-:Y:S01]  /*1460*/  @P0 IMAD.MOV.U32 R11, RZ, RZ, R2 ;  /* 0x000000ffff0b0224 */ /* 0x000fe200078e0002 */
[----:B------:R-:W-:Y:S06]  /*1470*/  BRA `(.L_x_18) ;  /* 0x0000000000147947 */ /* 0x000fec0003800000 */
.L_x_20:
[----:B------:R-:W-:Y:S01]  /*1480*/  LOP3.LUT R11, R5, 0x80000, RZ, 0xfc, !PT ;  /* 0x00080000050b7812 */ /* 0x000fe200078efcff */
[----:B------:R-:W-:Y:S01]  /*1490*/  IMAD.MOV.U32 R10, RZ, RZ, R4 ;  /* 0x000000ffff0a7224 */ /* 0x000fe200078e0004 */
[----:B------:R-:W-:Y:S06]  /*14a0*/  BRA `(.L_x_18) ;  /* 0x0000000000087947 */ /* 0x000fec0003800000 */
.L_x_19:
[----:B------:R-:W-:Y:S01]  /*14b0*/  LOP3.LUT R11, R7, 0x80000, RZ, 0xfc, !PT ;  /* 0x00080000070b7812 */ /* 0x000fe200078efcff */
[----:B------:R-:W-:-:S07]  /*14c0*/  IMAD.MOV.U32 R10, RZ, RZ, R6 ;  /* 0x000000ffff0a7224 */ /* 0x000fce00078e0006 */
.L_x_18:
[----:B------:R-:W-:Y:S05]  /*14d0*/  BSYNC.RECONVERGENT B2 ;  /* 0x0000000000027941 */ /* 0x000fea0003800200 */
.L_x_16:
[----:B------:R-:W-:Y:S02]  /*14e0*/  IMAD.MOV.U32 R2, RZ, RZ, R0 ;  /* 0x000000ffff027224 */ /* 0x000fe400078e0000 */
[----:B------:R-:W-:-:S04]  /*14f0*/  IMAD.MOV.U32 R3, RZ, RZ, 0x0 ;  /* 0x00000000ff037424 */ /* 0x000fc800078e00ff */
[----:B------:R-:W-:Y:S05]  /*1500*/  RET.REL.NODEC R2 `(_Z17FastMarchVelocityiPfiPiiS_S0_S_iiff) ;  /* 0xffffffe802bc7950 */ /* 0x000fea0003c3ffff */
        .weak           $__internal_1_$__cuda_sm3x_div_rn_noftz_f32_slowpath
        .type           $__internal_1_$__cuda_sm3x_div_rn_noftz_f32_slowpath,@function
        .size           $__internal_1_$__cuda_sm3x_div_rn_noftz_f32_slowpath,(.L_x_41 - $__internal_1_$__cuda_sm3x_div_rn_noftz_f32_slowpath)
$__internal_1_$__cuda_sm3x_div_rn_noftz_f32_slowpath:
[----:B------:R-:W-:Y:S01]  /*1510*/  SHF.R.U32.HI R21, RZ, 0x17, R0 ;  /* 0x00000017ff157819 */ /* 0x000fe20000011600 */
[----:B------:R-:W-:Y:S01]  /*1520*/  BSSY.RECONVERGENT B2, `(.L_x_21) ;  /* 0x0000062000027945 */ /* 0x000fe20003800200 */
[----:B------:R-:W-:Y:S02]  /*1530*/  SHF.R.U32.HI R24, RZ, 0x17, R26 ;  /* 0x00000017ff187819 */ /* 0x000fe4000001161a */
[----:B------:R-:W-:Y:S02]  /*1540*/  LOP3.LUT R21, R21, 0xff, RZ, 0xc0, !PT ;  /* 0x000000ff15157812 */ /* 0x000fe400078ec0ff */
[----:B------:R-:W-:-:S03]  /*1550*/  LOP3.LUT R24, R24, 0xff, RZ, 0xc0, !PT ;  /* 0x000000ff18187812 */ /* 0x000fc600078ec0ff */
[----:B------:R-:W-:Y:S02]  /*1560*/  VIADD R25, R21, 0xffffffff ;  /* 0xffffffff15197836 */ /* 0x000fe40000000000 */
[----:B------:R-:W-:-:S03]  /*1570*/  VIADD R27, R24, 0xffffffff ;  /* 0xffffffff181b7836 */ /* 0x000fc60000000000 */
[----:B------:R-:W-:-:S04]  /*1580*/  ISETP.GT.U32.AND P0, PT, R25, 0xfd, PT ;  /* 0x000000fd1900780c */ /* 0x000fc80003f04070 */
[----:B------:R-:W-:-:S13]  /*1590*/  ISETP.GT.U32.OR P0, PT, R27, 0xfd, P0 ;  /* 0x000000fd1b00780c */ /* 0x000fda0000704470 */
[----:B------:R-:W-:Y:S01]  /*15a0*/  @!P0 IMAD.MOV.U32 R23, RZ, RZ, RZ ;  /* 0x000000ffff178224 */ /* 0x000fe200078e00ff */
[----:B------:R-:W-:Y:S06]  /*15b0*/  @!P0 BRA `(.L_x_22) ;  /* 0x00000000005c8947 */ /* 0x000fec0003800000 */
[----:B------:R-:W-:Y:S02]  /*15c0*/  FSETP.GTU.FTZ.AND P0, PT, |R26|, +INF , PT ;  /* 0x7f8000001a00780b */ /* 0x000fe40003f1c200 */
[----:B------:R-:W-:-:S04]  /*15d0*/  FSETP.GTU.FTZ.AND P1, PT, |R0|, +INF , PT ;  /* 0x7f8000000000780b */ /* 0x000fc80003f3c200 */
[----:B------:R-:W-:-:S13]  /*15e0*/  PLOP3.LUT P0, PT, P0, P1, PT, 0xf8, 0x8f ;  /* 0x00000000008f781c */ /* 0x000fda0000703f70 */
[----:B------:R-:W-:Y:S05]  /*15f0*/  @P0 BRA `(.L_x_23) ;  /* 0x00000004004c0947 */ /* 0x000fea0003800000 */
[----:B------:R-:W-:-:S13]  /*1600*/  LOP3.LUT P0, RZ, R0, 0x7fffffff, R26, 0xc8, !PT ;  /* 0x7fffffff00ff7812 */ /* 0x000fda000780c81a */
[----:B------:R-:W-:Y:S05]  /*1610*/  @!P0 BRA `(.L_x_24) ;  /* 0x00000004003c8947 */ /* 0x000fea0003800000 */
[----:B------:R-:W-:Y:S02]  /*1620*/  FSETP.NEU.FTZ.AND P1, PT, |R26|, +INF , PT ;  /* 0x7f8000001a00780b */ /* 0x000fe40003f3d200 */
[----:B------:R-:W-:Y:S02]  /*1630*/  FSETP.NEU.FTZ.AND P2, PT, |R0|, +INF , PT ;  /* 0x7f8000000000780b */ /* 0x000fe40003f5d200 */
[----:B------:R-:W-:-:S11]  /*1640*/  FSETP.NEU.FTZ.AND P0, PT, |R26|, +INF , PT ;  /* 0x7f8000001a00780b */ /* 0x000fd60003f1d200 */
[----:B------:R-:W-:Y:S05]  /*1650*/  @!P2 BRA !P1, `(.L_x_24) ;  /* 0x00000004002ca947 */ /* 0x000fea0004800000 */
[----:B------:R-:W-:-:S04]  /*1660*/  LOP3.LUT P1, RZ, R26, 0x7fffffff, RZ, 0xc0, !PT ;  /* 0x7fffffff1aff7812 */ /* 0x000fc8000782c0ff */
[----:B------:R-:W-:-:S13]  /*1670*/  PLOP3.LUT P1, PT, P2, P1, PT, 0x2f, 0xf2 ;  /* 0x0000000000f2781c */ /* 0x000fda0001722577 */
[----:B------:R-:W-:Y:S05]  /*1680*/  @P1 BRA `(.L_x_25) ;  /* 0x0000000400181947 */ /* 0x000fea0003800000 */
[----:B------:R-:W-:-:S04]  /*1690*/  LOP3.LUT P1, RZ, R0, 0x7fffffff, RZ, 0xc0, !PT ;  /* 0x7fffffff00ff7812 */ /* 0x000fc8000782c0ff */
[----:B------:R-:W-:-:S13]  /*16a0*/  PLOP3.LUT P0, PT, P0, P1, PT, 0x2f, 0xf2 ;  /* 0x0000000000f2781c */ /* 0x000fda0000702577 */
[----:B------:R-:W-:Y:S05]  /*16b0*/  @P0 BRA `(.L_x_26) ;  /* 0x0000000400000947 */ /* 0x000fea0003800000 */
[----:B------:R-:W-:Y:S02]  /*16c0*/  ISETP.GE.AND P0, PT, R27, RZ, PT ;  /* 0x000000ff1b00720c */ /* 0x000fe40003f06270 */
[----:B------:R-:W-:-:S11]  /*16d0*/  ISETP.GE.AND P1, PT, R25, RZ, PT ;  /* 0x000000ff1900720c */ /* 0x000fd60003f26270 */
[----:B------:R-:W-:Y:S02]  /*16e0*/  @P0 IMAD.MOV.U32 R23, RZ, RZ, RZ ;  /* 0x000000ffff170224 */ /* 0x000fe400078e00ff */
[----:B------:R-:W-:Y:S01]  /*16f0*/  @!P0 FFMA R26, R26, 1.84467440737095516160e+19, RZ ;  /* 0x5f8000001a1a8823 */ /* 0x000fe200000000ff */
[----:B------:R-:W-:Y:S02]  /*1700*/  @!P0 IMAD.MOV.U32 R23, RZ, RZ, -0x40 ;  /* 0xffffffc0ff178424 */ /* 0x000fe400078e00ff */
[----:B------:R-:W-:Y:S02]  /*1710*/  @!P1 FFMA R0, R0, 1.84467440737095516160e+19, RZ ;  /* 0x5f80000000009823 */ /* 0x000fe400000000ff */
[----:B------:R-:W-:-:S07]  /*1720*/  @!P1 VIADD R23, R23, 0x40 ;  /* 0x0000004017179836 */ /* 0x000fce0000000000 */
.L_x_22:
[----:B------:R-:W-:Y:S01]  /*1730*/  LEA R25, R21, 0xc0800000, 0x17 ;  /* 0xc080000015197811 */ /* 0x000fe200078eb8ff */
[----:B------:R-:W-:Y:S01]  /*1740*/  VIADD R24, R24, 0xffffff81 ;  /* 0xffffff8118187836 */ /* 0x000fe20000000000 */
[----:B------:R-:W-:Y:S03]  /*1750*/  BSSY.RECONVERGENT B3, `(.L_x_27) ;  /* 0x0000035000037945 */ /* 0x000fe60003800200 */
[----:B------:R-:W-:-:S04]  /*1760*/  IMAD.IADD R25, R0, 0x1, -R25 ;  /* 0x0000000100197824 */ /* 0x000fc800078e0a19 */
[----:B------:R-:W0:Y:S01]  /*1770*/  MUFU.RCP R0, R25 ;  /* 0x0000001900007308 */ /* 0x000e220000001000 */
[----:B------:R-:W-:-:S04]  /*1780*/  FADD.FTZ R27, -R25, -RZ ;  /* 0x800000ff191b7221 */ /* 0x000fc80000010100 */
[----:B0-----:R-:W-:-:S04]  /*1790*/  FFMA R28, R0, R27, 1 ;  /* 0x3f800000001c7423 */ /* 0x001fc8000000001b */
[----:B------:R-:W-:Y:S01]  /*17a0*/  FFMA R25, R0, R28, R0 ;  /* 0x0000001c00197223 */ /* 0x000fe20000000000 */
[C---:B------:R-:W-:Y:S01]  /*17b0*/  IMAD R0, R24.reuse, -0x800000, R26 ;  /* 0xff80000018007824 */ /* 0x040fe200078e021a */
[----:B------:R-:W-:-:S03]  /*17c0*/  IADD3 R24, PT, PT, R24, 0x7f, -R21 ;  /* 0x0000007f18187810 */ /* 0x000fc60007ffe815 */
[----:B------:R-:W-:Y:S02]  /*17d0*/  FFMA R26, R0, R25, RZ ;  /* 0x00000019001a7223 */ /* 0x000fe400000000ff */
[----:B------:R-:W-:Y:S02]  /*17e0*/  IMAD.IADD R23, R24, 0x1, R23 ;  /* 0x0000000118177824 */ /* 0x000fe400078e0217 */
[----:B------:R-:W-:-:S04]  /*17f0*/  FFMA R28, R27, R26, R0 ;  /* 0x0000001a1b1c7223 */ /* 0x000fc80000000000 */
[----:B------:R-:W-:-:S04]  /*1800*/  FFMA R28, R25, R28, R26 ;  /* 0x0000001c191c7223 */ /* 0x000fc8000000001a */
[----:B------:R-:W-:-:S04]  /*1810*/  FFMA R27, R27, R28, R0 ;  /* 0x0000001c1b1b7223 */ /* 0x000fc80000000000 */
[----:B------:R-:W-:-:S05]  /*1820*/  FFMA R0, R25, R27, R28 ;  /* 0x0000001b19007223 */ /* 0x000fca000000001c */
[----:B------:R-:W-:-:S04]  /*1830*/  SHF.R.U32.HI R21, RZ, 0x17, R0 ;  /* 0x00000017ff157819 */ /* 0x000fc80000011600 */
[----:B------:R-:W-:-:S05]  /*1840*/  LOP3.LUT R24, R21, 0xff, RZ, 0xc0, !PT ;  /* 0x000000ff15187812 */ /* 0x000fca00078ec0ff */
[----:B------:R-:W-:-:S04]  /*1850*/  IMAD.IADD R21, R24, 0x1, R23 ;  /* 0x0000000118157824 */ /* 0x000fc800078e0217 */
[----:B------:R-:W-:-:S05]  /*1860*/  VIADD R24, R21, 0xffffffff ;  /* 0xffffffff15187836 */ /* 0x000fca0000000000 */
[----:B------:R-:W-:-:S13]  /*1870*/  ISETP.GE.U32.AND P0, PT, R24, 0xfe, PT ;  /* 0x000000fe1800780c */ /* 0x000fda0003f06070 */
[----:B------:R-:W-:Y:S05]  /*1880*/  @!P0 BRA `(.L_x_28) ;  /* 0x0000000000808947 */ /* 0x000fea0003800000 */
[----:B------:R-:W-:-:S13]  /*1890*/  ISETP.GT.AND P0, PT, R21, 0xfe, PT ;  /* 0x000000fe1500780c */ /* 0x000fda0003f04270 */
[----:B------:R-:W-:Y:S05]  /*18a0*/  @P0 BRA `(.L_x_29) ;  /* 0x00000000006c0947 */ /* 0x000fea0003800000 */
[----:B------:R-:W-:-:S13]  /*18b0*/  ISETP.GE.AND P0, PT, R21, 0x1, PT ;  /* 0x000000011500780c */ /* 0x000fda0003f06270 */
[----:B------:R-:W-:Y:S05]  /*18c0*/  @P0 BRA `(.L_x_30) ;  /* 0x0000000000740947 */ /* 0x000fea0003800000 */
[----:B------:R-:W-:Y:S02]  /*18d0*/  ISETP.GE.AND P0, PT, R21, -0x18, PT ;  /* 0xffffffe81500780c */ /* 0x000fe40003f06270 */
[----:B------:R-:W-:-:S11]  /*18e0*/  LOP3.LUT R0, R0, 0x80000000, RZ, 0xc0, !PT ;  /* 0x8000000000007812 */ /* 0x000fd600078ec0ff */
[----:B------:R-:W-:Y:S05]  /*18f0*/  @!P0 BRA `(.L_x_30) ;  /* 0x0000000000688947 */ /* 0x000fea0003800000 */
[-CC-:B------:R-:W-:Y:S01]  /*1900*/  FFMA.RZ R23, R25, R27.reuse, R28.reuse ;  /* 0x0000001b19177223 */ /* 0x180fe2000000c01c */
[----:B------:R-:W-:Y:S02]  /*1910*/  VIADD R26, R21, 0x20 ;  /* 0x00000020151a7836 */ /* 0x000fe40000000000 */
[CCC-:B------:R-:W-:Y:S01]  /*1920*/  FFMA.RP R24, R25.reuse, R27.reuse, R28.reuse ;  /* 0x0000001b19187223 */ /* 0x1c0fe2000000801c */
[----:B------:R-:W-:Y:S01]  /*1930*/  FFMA.RM R25, R25, R27, R28 ;  /* 0x0000001b19197223 */ /* 0x000fe2000000401c */
[----:B------:R-:W-:Y:S02]  /*1940*/  ISETP.NE.AND P2, PT, R21, RZ, PT ;  /* 0x000000ff1500720c */ /* 0x000fe40003f45270 */
[----:B------:R-:W-:Y:S02]  /*1950*/  LOP3.LUT R23, R23, 0x7fffff, RZ, 0xc0, !PT ;  /* 0x007fffff17177812 */ /* 0x000fe400078ec0ff */
[----:B------:R-:W-:Y:S01]  /*1960*/  ISETP.NE.AND P1, PT, R21, RZ, PT ;  /* 0x000000ff1500720c */ /* 0x000fe20003f25270 */
[----:B------:R-:W-:Y:S01]  /*1970*/  IMAD.MOV R21, RZ, RZ, -R21 ;  /* 0x000000ffff157224 */ /* 0x000fe200078e0a15 */
[----:B------:R-:W-:-:S02]  /*1980*/  LOP3.LUT R23, R23, 0x800000, RZ, 0xfc, !PT ;  /* 0x0080000017177812 */ /* 0x000fc400078efcff */
[----:B------:R-:W-:Y:S02]  /*1990*/  FSETP.NEU.FTZ.AND P0, PT, R24, R25, PT ;  /* 0x000000191800720b */ /* 0x000fe40003f1d000 */
[----:B------:R-:W-:Y:S02]  /*19a0*/  SHF.L.U32 R26, R23, R26, RZ ;  /* 0x0000001a171a7219 */ /* 0x000fe400000006ff */
[----:B------:R-:W-:Y:S02]  /*19b0*/  SEL R24, R21, RZ, P2 ;  /* 0x000000ff15187207 */ /* 0x000fe40001000000 */
[----:B------:R-:W-:Y:S02]  /*19c0*/  ISETP.NE.AND P1, PT, R26, RZ, P1 ;  /* 0x000000ff1a00720c */ /* 0x000fe40000f25270 */
[----:B------:R-:W-:Y:S02]  /*19d0*/  SHF.R.U32.HI R24, RZ, R24, R23 ;  /* 0x00000018ff187219 */ /* 0x000fe40000011617 */
[----:B------:R-:W-:-:S02]  /*19e0*/  PLOP3.LUT P0, PT, P0, P1, PT, 0xf8, 0x8f ;  /* 0x00000000008f781c */ /* 0x000fc40000703f70 */
[----:B------:R-:W-:Y:S02]  /*19f0*/  SHF.R.U32.HI R26, RZ, 0x1, R24 ;  /* 0x00000001ff1a7819 */ /* 0x000fe40000011618 */
[----:B------:R-:W-:-:S04]  /*1a00*/  SEL R21, RZ, 0x1, !P0 ;  /* 0x00000001ff157807 */ /* 0x000fc80004000000 */
[----:B------:R-:W-:-:S04]  /*1a10*/  LOP3.LUT R21, R21, 0x1, R26, 0xf8, !PT ;  /* 0x0000000115157812 */ /* 0x000fc800078ef81a */
[----:B------:R-:W-:-:S05]  /*1a20*/  LOP3.LUT R21, R21, R24, RZ, 0xc0, !PT ;  /* 0x0000001815157212 */ /* 0x000fca00078ec0ff */
[----:B------:R-:W-:-:S05]  /*1a30*/  IMAD.IADD R21, R26, 0x1, R21 ;  /* 0x000000011a157824 */ /* 0x000fca00078e0215 */
[----:B------:R-:W-:Y:S01]  /*1a40*/  LOP3.LUT R0, R21, R0, RZ, 0xfc, !PT ;  /* 0x0000000015007212 */ /* 0x000fe200078efcff */
[----:B------:R-:W-:Y:S06]  /*1a50*/  BRA `(.L_x_30) ;  /* 0x0000000000107947 */ /* 0x000fec0003800000 */
.L_x_29:
[----:B------:R-:W-:-:S04]  /*1a60*/  LOP3.LUT R0, R0, 0x80000000, RZ, 0xc0, !PT ;  /* 0x8000000000007812 */ /* 0x000fc800078ec0ff */
[----:B------:R-:W-:Y:S01]  /*1a70*/  LOP3.LUT R0, R0, 0x7f800000, RZ, 0xfc, !PT ;  /* 0x7f80000000007812 */ /* 0x000fe200078efcff */
[----:B------:R-:W-:Y:S06]  /*1a80*/  BRA `(.L_x_30) ;  /* 0x0000000000047947 */ /* 0x000fec0003800000 */
.L_x_28:
[----:B------:R-:W-:-:S07]  /*1a90*/  IMAD R0, R23, 0x800000, R0 ;  /* 0x0080000017007824 */ /* 0x000fce00078e0200 */
.L_x_30:
[----:B------:R-:W-:Y:S05]  /*1aa0*/  BSYNC.RECONVERGENT B3 ;  /* 0x0000000000037941 */ /* 0x000fea0003800200 */
.L_x_27:
[----:B------:R-:W-:Y:S05]  /*1ab0*/  BRA `(.L_x_31) ;  /* 0x0000000000207947 */ /* 0x000fea0003800000 */
.L_x_26:
[----:B------:R-:W-:-:S04]  /*1ac0*/  LOP3.LUT R0, R0, 0x80000000, R26, 0x48, !PT ;  /* 0x8000000000007812 */ /* 0x000fc800078e481a */
[----:B------:R-:W-:Y:S01]  /*1ad0*/  LOP3.LUT R0, R0, 0x7f800000, RZ, 0xfc, !PT ;  /* 0x7f80000000007812 */ /* 0x000fe200078efcff */
[----:B------:R-:W-:Y:S06]  /*1ae0*/  BRA `(.L_x_31) ;  /* 0x0000000000147947 */ /* 0x000fec0003800000 */
.L_x_25:
[----:B------:R-:W-:Y:S01]  /*1af0*/  LOP3.LUT R0, R0, 0x80000000, R26, 0x48, !PT ;  /* 0x8000000000007812 */ /* 0x000fe200078e481a */
[----:B------:R-:W-:Y:S06]  /*1b00*/  BRA `(.L_x_31) ;  /* 0x00000000000c7947 */ /* 0x000fec0003800000 */
.L_x_24:
[----:B------:R-:W0:Y:S01]  /*1b10*/  MUFU.RSQ R0, -QNAN ;  /* 0xffc0000000007908 */ /* 0x000e220000001400 */
[----:B------:R-:W-:Y:S05]  /*1b20*/  BRA `(.L_x_31) ;  /* 0x0000000000047947 */ /* 0x000fea0003800000 */
.L_x_23:
[----:B------:R-:W-:-:S07]  /*1b30*/  FADD.FTZ R0, R26, R0 ;  /* 0x000000001a007221 */ /* 0x000fce0000010000 */
.L_x_31:
[----:B------:R-:W-:Y:S05]  /*1b40*/  BSYNC.RECONVERGENT B2 ;  /* 0x0000000000027941 */ /* 0x000fea0003800200 */
.L_x_21:
[----:B------:R-:W-:-:S04]  /*1b50*/  IMAD.MOV.U32 R23, RZ, RZ, 0x0 ;  /* 0x00000000ff177424 */ /* 0x000fc800078e00ff */
[----:B0-----:R-:W-:Y:S05]  /*1b60*/  RET.REL.NODEC R22 `(_Z17FastMarchVelocityiPfiPiiS_S0_S_iiff) ;  /* 0xffffffe416247950 */ /* 0x001fea0003c3ffff */
.L_x_32:
[----:B------:R-:W-:-:S00]  /*1b70*/  BRA `(.L_x_32) ;  /* 0xfffffffc00fc7947 */ /* 0x000fc0000383ffff */
[----:B------:R-:W-:-:S00]  /*1b80*/  NOP ;  /* 0x0000000000007918 */ /* 0x000fc00000000000 */
[----:B------:R-:W-:-:S00]  /*1b90*/  NOP ;  /* 0x0000000000007918 */ /* 0x000fc00000000000 */
[----:B------:R-:W-:-:S00]  /*1ba0*/  NOP ;  /* 0x0000000000007918 */ /* 0x000fc00000000000 */
[----:B------:R-:W-:-:S00]  /*1bb0*/  NOP ;  /* 0x0000000000007918 */ /* 0x000fc00000000000 */
[----:B------:R-:W-:-:S00]  /*1bc0*/  NOP ;  /* 0x0000000000007918 */ /* 0x000fc00000000000 */
[----:B------:R-:W-:-:S00]  /*1bd0*/  NOP ;  /* 0x0000000000007918 */ /* 0x000fc00000000000 */
[----:B------:R-:W-:-:S00]  /*1be0*/  NOP ;  /* 0x0000000000007918 */ /* 0x000fc00000000000 */
[----:B------:R-:W-:-:S00]  /*1bf0*/  NOP ;  /* 0x0000000000007918 */ /* 0x000fc00000000000 */
.L_x_41:


//--------------------- .text._Z13FastMarchInitPfiPiiS_iiffff --------------------------
	.section	.text._Z13FastMarchInitPfiPiiS_iiffff,"ax",@progbits
	.align	128
        .global         _Z13FastMarchInitPfiPiiS_iiffff
        .type           _Z13FastMarchInitPfiPiiS_iiffff,@function
        .size           _Z13FastMarchInitPfiPiiS_iiffff,(.L_x_42 - _Z13FastMarchInitPfiPiiS_iiffff)
        .other          _Z13FastMarchInitPfiPiiS_iiffff,@"STO_CUDA_ENTRY STV_DEFAULT"
_Z13FastMarchInitPfiPiiS_iiffff:
.text._Z13FastMarchInitPfiPiiS_iiffff:
[----:B------:R-:W-:Y:S08]  /*0000*/  LDC R1, c[0x0][0x37c] ;  /* 0x0000df00ff017b82 */ /* 0x000ff00000000800 */
[----:B------:R-:W0:Y:S01]  /*0010*/  LDC R5, c[0x0][0x398] ;  /* 0x0000e600ff057b82 */ /* 0x000e220000000800 */
[----:B------:R-:W1:Y:S01]  /*0020*/  S2R R3, SR_TID.X ;  /* 0x0000000000037919 */ /* 0x000e620000002100 */
[----:B------:R-:W2:Y:S06]  /*0030*/  S2R R9, SR_TID.Y ;  /* 0x0000000000097919 */ /* 0x000eac0000002200 */
[----:B------:R-:W1:Y:S08]  /*0040*/  S2UR UR4, SR_CTAID.X ;  /* 0x00000000000479c3 */ /* 0x000e700000002500 */
[----:B------:R-:W1:Y:S01]  /*0050*/  LDC R0, c[0x0][0x360] ;  /* 0x0000d800ff007b82 */ /* 0x000e620000000800 */
[----:B0-----:R-:W-:-:S07]  /*0060*/  IABS R11, R5 ;  /* 0x00000005000b7213 */ /* 0x001fce0000000000 */
[----:B------:R-:W2:Y:S01]  /*0070*/  S2UR UR5, SR_CTAID.Y ;  /* 0x00000000000579c3 */ /* 0x000ea20000002600 */
[----:B------:R-:W0:Y:S07]  /*0080*/  I2F.RP R2, R11 ;  /* 0x0000000b00027306 */ /* 0x000e2e0000209400 */
[----:B------:R-:W2:Y:S01]  /*0090*/  LDC R4, c[0x0][0x364] ;  /* 0x0000d900ff047b82 */ /* 0x000ea20000000800 */
[----:B-1----:R-:W-:Y:S01]  /*00a0*/  IMAD R0, R0, UR4, R3 ;  /* 0x0000000400007c24 */ /* 0x002fe2000f8e0203 */
[----:B------:R-:W1:Y:S01]  /*00b0*/  LDCU UR4, c[0x0][0x388] ;  /* 0x00007100ff0477ac */ /* 0x000e620008000800 */
[----:B0-----:R-:W0:Y:S01]  /*00c0*/  MUFU.RCP R2, R2 ;  /* 0x0000000200027308 */ /* 0x001e220000001000 */
[----:B--2---:R-:W-:Y:S01]  /*00d0*/  IMAD R3, R4, UR5, R9 ;  /* 0x0000000504037c24 */ /* 0x004fe2000f8e0209 */
[----:B0-----:R-:W-:-:S03]  /*00e0*/  IADD3 R6, PT, PT, R2, 0xffffffe, RZ ;  /* 0x0ffffffe02067810 */ /* 0x001fc60007ffe0ff */
[C-C-:B------:R-:W-:Y:S02]  /*00f0*/  IMAD R2, R0.reuse, R5, R3.reuse ;  /* 0x0000000500027224 */ /* 0x140fe400078e0203 */
[----:B-1----:R-:W-:Y:S01]  /*0100*/  IMAD R3, R0, UR4, R3 ;  /* 0x0000000400037c24 */ /* 0x002fe2000f8e0203 */
[----:B------:R0:W1:Y:S02]  /*0110*/  F2I.FTZ.U32.TRUNC.NTZ R7, R6 ;  /* 0x0000000600077305 */ /* 0x000064000021f000 */
[----:B0-----:R-:W-:Y:S02]  /*0120*/  IMAD.MOV.U32 R6, RZ, RZ, RZ ;  /* 0x000000ffff067224 */ /* 0x001fe400078e00ff */
[----:B-1----:R-:W-:-:S05]  /*0130*/  IMAD.MOV R8, RZ, RZ, -R7 ;  /* 0x000000ffff087224 */ /* 0x002fca00078e0a07 */
[----:B------:R-:W-:Y:S02]  /*0140*/  MOV R4, R8 ;  /* 0x0000000800047202 */ /* 0x000fe40000000f00 */
[----:B------:R-:W-:-:S03]  /*0150*/  IABS R8, R2 ;  /* 0x0000000200087213 */ /* 0x000fc60000000000 */
[----:B------:R-:W-:-:S04]  /*0160*/  IMAD R9, R4, R11, RZ ;  /* 0x0000000b04097224 */ /* 0x000fc800078e02ff */
[----:B------:R-:W-:-:S06]  /*0170*/  IMAD.HI.U32 R7, R7, R9, R6 ;  /* 0x0000000907077227 */ /* 0x000fcc00078e0006 */
[----:B------:R-:W-:-:S05]  /*0180*/  IMAD.HI.U32 R4, R7, R8, RZ ;  /* 0x0000000807047227 */ /* 0x000fca00078e00ff */
[----:B------:R-:W-:-:S05]  /*0190*/  IADD3 R6, PT, PT, -R4, RZ, RZ ;  /* 0x000000ff04067210 */ /* 0x000fca0007ffe1ff */
[C---:B------:R-:W-:Y:S02]  /*01a0*/  IMAD R6, R11.reuse, R6, R8 ;  /* 0x000000060b067224 */ /* 0x040fe400078e0208 */
[----:B------:R-:W0:Y:S03]  /*01b0*/  LDC.64 R8, c[0x0][0x3b0] ;  /* 0x0000ec00ff087b82 */ /* 0x000e260000000a00 */
[----:B------:R-:W-:-:S13]  /*01c0*/  ISETP.GT.U32.AND P2, PT, R11, R6, PT ;  /* 0x000000060b00720c */ /* 0x000fda0003f44070 */
[----:B------:R-:W-:Y:S01]  /*01d0*/  @!P2 IMAD.IADD R6, R6, 0x1, -R11 ;  /* 0x000000010606a824 */ /* 0x000fe200078e0a0b */
[----:B------:R-:W-:Y:S02]  /*01e0*/  @!P2 IADD3 R4, PT, PT, R4, 0x1, RZ ;  /* 0x000000010404a810 */ /* 0x000fe40007ffe0ff */
[----:B------:R-:W-:Y:S02]  /*01f0*/  ISETP.NE.AND P2, PT, R5, RZ, PT ;  /* 0x000000ff0500720c */ /* 0x000fe40003f45270 */
[----:B------:R-:W-:Y:S02]  /*0200*/  ISETP.GE.U32.AND P0, PT, R6, R11, PT ;  /* 0x0000000b0600720c */ /* 0x000fe40003f06070 */
[----:B------:R-:W-:Y:S01]  /*0210*/  LOP3.LUT R6, R2, R5, RZ, 0x3c, !PT ;  /* 0x0000000502067212 */ /* 0x000fe200078e3cff */
[----:B0-----:R-:W-:-:S03]  /*0220*/  FMUL.D4 R7, R9, R9 ;  /* 0x0000000909077220 */ /* 0x001fc60000200000 */
[----:B------:R-:W-:Y:S01]  /*0230*/  ISETP.GE.AND P1, PT, R6, RZ, PT ;  /* 0x000000ff0600720c */ /* 0x000fe20003f26270 */
[----:B------:R-:W-:-:S04]  /*0240*/  FMUL R6, R8, R8 ;  /* 0x0000000808067220 */ /* 0x000fc80000400000 */
[----:B------:R-:W-:Y:S02]  /*0250*/  FFMA R6, R6, 0.25, R7 ;  /* 0x3e80000006067823 */ /* 0x000fe40000000007 */
[----:B------:R-:W-:Y:S02]  /*0260*/  @P0 VIADD R4, R4, 0x1 ;  /* 0x0000000104040836 */ /* 0x000fe40000000000 */
[----:B------:R0:W1:Y:S01]  /*0270*/  MUFU.RSQ R7, R6 ;  /* 0x0000000600077308 */ /* 0x0000620000001400 */
[----:B------:R-:W-:-:S03]  /*0280*/  IADD3 R8, PT, PT, R6, -0xd000000, RZ ;  /* 0xf300000006087810 */ /* 0x000fc60007ffe0ff */
[----:B------:R-:W-:Y:S02]  /*0290*/  @!P1 IADD3 R4, PT, PT, -R4, RZ, RZ ;  /* 0x000000ff04049210 */ /* 0x000fe40007ffe1ff */
[----:B------:R-:W-:Y:S02]  /*02a0*/  ISETP.GT.U32.AND P0, PT, R8, 0x727fffff, PT ;  /* 0x727fffff0800780c */ /* 0x000fe40003f04070 */
[----:B------:R-:W-:-:S05]  /*02b0*/  @!P2 LOP3.LUT R4, RZ, R5, RZ, 0x33, !PT ;  /* 0x00000005ff04a212 */ /* 0x000fca00078e33ff */
[----:B------:R-:W-:-:S04]  /*02c0*/  IMAD.MOV R8, RZ, RZ, -R4 ;  /* 0x000000ffff087224 */ /* 0x000fc800078e0a04 */
[----:B------:R-:W-:Y:S02]  /*02d0*/  IMAD R9, R5, R8, R2 ;  /* 0x0000000805097224 */ /* 0x000fe400078e0202 */
[----:B01----:R-:W-:Y:S05]  /*02e0*/  @!P0 BRA `(.L_x_33) ;  /* 0x00000000000c8947 */ /* 0x003fea0003800000 */
[----:B------:R-:W-:-:S07]  /*02f0*/  MOV R8, 0x310 ;  /* 0x0000031000087802 */ /* 0x000fce0000000f00 */
[----:B------:R-:W-:Y:S05]  /*0300*/  CALL.REL.NOINC `($__internal_2_$__cuda_sm20_sqrt_rn_f32_slowpath) ;  /* 0x0000000000e07944 */ /* 0x000fea0003c00000 */
[----:B------:R-:W-:Y:S05]  /*0310*/  BRA `(.L_x_34) ;  /* 0x0000000000107947 */ /* 0x000fea0003800000 */
.L_x_33:
[----:B------:R-:W-:Y:S01]  /*0320*/  FMUL.FTZ R5, R6, R7 ;  /* 0x0000000706057220 */ /* 0x000fe20000410000 */
[----:B------:R-:W-:-:S03]  /*0330*/  FMUL.FTZ R7, R7, 0.5 ;  /* 0x3f00000007077820 */ /* 0x000fc60000410000 */
[----:B------:R-:W-:-:S04]  /*0340*/  FFMA R0, -R5, R5, R6 ;  /* 0x0000000505007223 */ /* 0x000fc80000000106 */
[----:B------:R-:W-:-:S07]  /*0350*/  FFMA R0, R0, R7, R5 ;  /* 0x0000000700007223 */ /* 0x000fce0000000005 */
.L_x_34:
[----:B------:R-:W0:Y:S02]  /*0360*/  LDCU.64 UR6, c[0x0][0x3a8] ;  /* 0x00007500ff0677ac */ /* 0x000e240008000a00 */
[----:B0-----:R-:W-:Y:S02]  /*0370*/  UIADD3 UR5, UPT, UPT, UR6, -0x1, URZ ;  /* 0xffffffff06057890 */ /* 0x001fe4000fffe0ff */
[----:B------:R-:W-:-:S04]  /*0380*/  UIADD3 UR4, UPT, UPT, UR7, -0x1, URZ ;  /* 0xffffffff07047890 */ /* 0x000fc8000fffe0ff */
[----:B------:R-:W-:-:S04]  /*0390*/  ISETP.GE.AND P0, PT, R4, UR5, PT ;  /* 0x0000000504007c0c */ /* 0x000fc8000bf06270 */
[----:B------:R-:W-:-:S04]  /*03a0*/  ISETP.GE.OR P0, PT, R9, UR4, P0 ;  /* 0x0000000409007c0c */ /* 0x000fc80008706670 */
[----:B------:R-:W-:-:S04]  /*03b0*/  ISETP.LT.OR P0, PT, R9, 0x2, P0 ;  /* 0x000000020900780c */ /* 0x000fc80000701670 */
[----:B------:R-:W-:-:S13]  /*03c0*/  ISETP.LT.OR P0, PT, R4, 0x2, P0 ;  /* 0x000000020400780c */ /* 0x000fda0000701670 */
[----:B------:R-:W-:Y:S05]  /*03d0*/  @P0 EXIT ;  /* 0x000000000000094d */ /* 0x000fea0003800000 */
[----:B------:R-:W0:Y:S01]  /*03e0*/  LDC.64 R8, c[0x0][0x380] ;  /* 0x0000e000ff087b82 */ /* 0x000e220000000a00 */
[----:B------:R-:W1:Y:S01]  /*03f0*/  LDCU.64 UR4, c[0x0][0x358] ;  /* 0x00006b00ff0477ac */ /* 0x000e620008000a00 */
[----:B0-----:R-:W-:-:S05]  /*0400*/  IMAD.WIDE R6, R3, 0x4, R8 ;  /* 0x0000000403067825 */ /* 0x001fca00078e0208 */
[----:B-1----:R-:W2:Y:S01]  /*0410*/  LDG.E R5, desc[UR4][R6.64] ;  /* 0x0000000406057981 */ /* 0x002ea2000c1e1900 */
[----:B------:R-:W-:Y:S01]  /*0420*/  BSSY.RECONVERGENT B0, `(.L_x_35) ;  /* 0x000001f000007945 */ /* 0x000fe20003800200 */
[----:B--2---:R-:W-:-:S13]  /*0430*/  FSETP.GEU.AND P0, PT, |R5|, R0, PT ;  /* 0x000000000500720b */ /* 0x004fda0003f0e200 */
[----:B------:R-:W0:Y:S01]  /*0440*/  @!P0 LDC R11, c[0x0][0x3b0] ;  /* 0x0000ec00ff0b8b82 */ /* 0x000e220000000800 */
[----:B------:R-:W-:Y:S02]  /*0450*/  @!P0 I2FP.F32.U32 R5, R4 ;  /* 0x0000000400058245 */ /* 0x000fe40000201000 */
[----:B------:R-:W-:-:S05]  /*0460*/  @!P0 MOV R13, 0x1 ;  /* 0x00000001000d8802 */ /* 0x000fca0000000f00 */
[----:B------:R-:W0:Y:S02]  /*0470*/  @!P0 LDC R10, c[0x0][0x3b8] ;  /* 0x0000ee00ff0a8b82 */ /* 0x000e240000000800 */
[----:B0-----:R-:W-:Y:S01]  /*0480*/  @!P0 FFMA R11, R5, R11, R10 ;  /* 0x0000000b050b8223 */ /* 0x001fe2000000000a */
[----:B------:R-:W-:Y:S06]  /*0490*/  @!P0 BRA `(.L_x_36) ;  /* 0x00000000005c8947 */ /* 0x000fec0003800000 */
[----:B------:R-:W0:Y:S02]  /*04a0*/  LDC R10, c[0x0][0x388] ;  /* 0x0000e200ff0a7b82 */ /* 0x000e240000000800 */
[----:B0-----:R-:W-:-:S05]  /*04b0*/  IADD3 R5, PT, PT, R3, -R10, RZ ;  /* 0x8000000a03057210 */ /* 0x001fca0007ffe0ff */
[----:B------:R-:W-:-:S06]  /*04c0*/  IMAD.WIDE R8, R5, 0x4, R8 ;  /* 0x0000000405087825 */ /* 0x000fcc00078e0208 */
[----:B------:R-:W2:Y:S02]  /*04d0*/  LDG.E R9, desc[UR4][R8.64] ;  /* 0x0000000408097981 */ /* 0x000ea4000c1e1900 */
[----:B--2---:R-:W-:-:S13]  /*04e0*/  FSETP.GEU.AND P0, PT, |R9|, R0, PT ;  /* 0x000000000900720b */ /* 0x004fda0003f0e200 */
[----:B------:R-:W-:Y:S05]  /*04f0*/  @!P0 BRA `(.L_x_37) ;  /* 0x0000000000308947 */ /* 0x000fea0003800000 */
[----:B------:R-:W-:-:S06]  /*0500*/  IMAD.WIDE R8, R10, 0x4, R6 ;  /* 0x000000040a087825 */ /* 0x000fcc00078e0206 */
[----:B------:R-:W2:Y:S02]  /*0510*/  LDG.E R9, desc[UR4][R8.64] ;  /* 0x0000000408097981 */ /* 0x000ea4000c1e1900 */
[----:B--2---:R-:W-:-:S13]  /*0520*/  FSETP.GEU.AND P0, PT, |R9|, R0, PT ;  /* 0x000000000900720b */ /* 0x004fda0003f0e200 */
[----:B------:R-:W-:Y:S05]  /*0530*/  @!P0 BRA `(.L_x_37) ;  /* 0x0000000000208947 */ /* 0x000fea0003800000 */
[----:B------:R-:W2:Y:S02]  /*0540*/  LDG.E R5, desc[UR4][R6.64+-0x4] ;  /* 0xfffffc0406057981 */ /* 0x000ea4000c1e1900 */
[----:B--2---:R-:W-:-:S13]  /*0550*/  FSETP.GEU.AND P0, PT, |R5|, R0, PT ;  /* 0x000000000500720b */ /* 0x004fda0003f0e200 */
[----:B------:R-:W-:Y:S05]  /*0560*/  @!P0 BRA `(.L_x_37) ;  /* 0x0000000000148947 */ /* 0x000fea0003800000 */
[----:B------:R-:W2:Y:S01]  /*0570*/  LDG.E R7, desc[UR4][R6.64+0x4] ;  /* 0x0000040406077981 */ /* 0x000ea2000c1e1900 */
[----:B------:R-:W-:Y:S02]  /*0580*/  HFMA2 R13, -RZ, RZ, 0, 0 ;  /* 0x00000000ff0d7431 */ /* 0x000fe400000001ff */
[----:B------:R-:W-:Y:S01]  /*0590*/  IMAD.MOV.U32 R11, RZ, RZ, RZ ;  /* 0x000000ffff0b7224 */ /* 0x000fe200078e00ff */
[----:B--2---:R-:W-:-:S13]  /*05a0*/  FSETP.GEU.AND P0, PT, |R7|, R0, PT ;  /* 0x000000000700720b */ /* 0x004fda0003f0e200 */
[----:B------:R-:W-:Y:S05]  /*05b0*/  @P0 BRA `(.L_x_36) ;  /* 0x0000000000140947 */ /* 0x000fea0003800000 */
.L_x_37:
[----:B------:R-:W0:Y:S01]  /*05c0*/  LDC R11, c[0x0][0x3b8] ;  /* 0x0000ee00ff0b7b82 */ /* 0x000e220000000800 */
[----:B------:R-:W0:Y:S01]  /*05d0*/  LDCU UR6, c[0x0][0x3b0] ;  /* 0x00007600ff0677ac */ /* 0x000e220008000800 */
[----:B------:R-:W-:Y:S02]  /*05e0*/  I2FP.F32.U32 R4, R4 ;  /* 0x0000000400047245 */ /* 0x000fe40000201000 */
[----:B------:R-:W-:-:S03]  /*05f0*/  MOV R13, 0xffffffff ;  /* 0xffffffff000d7802 */ /* 0x000fc60000000f00 */
[----:B0-----:R-:W-:-:S07]  /*0600*/  FFMA R11, R4, UR6, R11 ;  /* 0x00000006040b7c23 */ /* 0x001fce000800000b */
.L_x_36:
[----:B------:R-:W-:Y:S05]  /*0610*/  BSYNC.RECONVERGENT B0 ;  /* 0x0000000000007941 */ /* 0x000fea0003800200 */
.L_x_35:
[----:B------:R-:W0:Y:S08]  /*0620*/  LDC.64 R4, c[0x0][0x390] ;  /* 0x0000e400ff047b82 */ /* 0x000e300000000a00 */
[----:B------:R-:W1:Y:S01]  /*0630*/  LDC.64 R6, c[0x0][0x3a0] ;  /* 0x0000e800ff067b82 */ /* 0x000e620000000a00 */
[----:B0-----:R-:W-:-:S05]  /*0640*/  IMAD.WIDE R4, R2, 0x4, R4 ;  /* 0x0000000402047825 */ /* 0x001fca00078e0204 */
[----:B------:R-:W-:Y:S01]  /*0650*/  STG.E desc[UR4][R4.64], R13 ;  /* 0x0000000d04007986 */ /* 0x000fe2000c101904 */
[----:B-1----:R-:W-:-:S05]  /*0660*/  IMAD.WIDE R2, R3, 0x4, R6 ;  /* 0x0000000403027825 */ /* 0x002fca00078e0206 */
[----:B------:R-:W-:Y:S01]  /*0670*/  STG.E desc[UR4][R2.64], R11 ;  /* 0x0000000b02007986 */ /* 0x000fe2000c101904 */
[----:B------:R-:W-:Y:S05]  /*0680*/  EXIT ;  /* 0x000000000000794d */ /* 0x000fea0003800000 */
        .weak           $__internal_2_$__cuda_sm20_sqrt_rn_f32_slowpath
        .type           $__internal_2_$__cuda_sm20_sqrt_rn_f32_slowpath,@function
        .size           $__internal_2_$__cuda_sm20_sqrt_rn_f32_slowpath,(.L_x_42 - $__internal_2_$__cuda_sm20_sqrt_rn_f32_slowpath)
$__internal_2_$__cuda_sm20_sqrt_rn_f32_slowpath:
[----:B------:R-:W-:-:S13]  /*0690*/  LOP3.LUT P0, RZ, R6, 0x7fffffff, RZ, 0xc0, !PT ;  /* 0x7fffffff06ff7812 */ /* 0x000fda000780c0ff */
[----:B------:R-:W-:Y:S05]  /*06a0*/  @!P0 BRA `(.L_x_38) ;  /* 0x0000000000488947 */ /* 0x000fea0003800000 */
[----:B------:R-:W-:Y:S01]  /*06b0*/  FSETP.GEU.FTZ.AND P0, PT, R6, RZ, PT ;  /* 0x000000ff0600720b */ /* 0x000fe20003f1e000 */
[----:B------:R-:W-:-:S12]  /*06c0*/  IMAD.MOV.U32 R0, RZ, RZ, R6 ;  /* 0x000000ffff007224 */ /* 0x000fd800078e0006 */
[----:B------:R-:W-:Y:S01]  /*06d0*/  @!P0 MOV R6, 0x7fffffff ;  /* 0x7fffffff00068802 */ /* 0x000fe20000000f00 */
[----:B------:R-:W-:Y:S06]  /*06e0*/  @!P0 BRA `(.L_x_38) ;  /* 0x0000000000388947 */ /* 0x000fec0003800000 */
[----:B------:R-:W-:-:S13]  /*06f0*/  FSETP.GTU.FTZ.AND P0, PT, |R0|, +INF , PT ;  /* 0x7f8000000000780b */ /* 0x000fda0003f1c200 */
[----:B------:R-:W-:Y:S01]  /*0700*/  @P0 FADD.FTZ R6, R0, 1 ;  /* 0x3f80000000060421 */ /* 0x000fe20000010000 */
[----:B------:R-:W-:Y:S06]  /*0710*/  @P0 BRA `(.L_x_38) ;  /* 0x00000000002c0947 */ /* 0x000fec0003800000 */
[----:B------:R-:W-:-:S13]  /*0720*/  FSETP.NEU.FTZ.AND P0, PT, |R0|, +INF , PT ;  /* 0x7f8000000000780b */ /* 0x000fda0003f1d200 */
[----:B------:R-:W-:Y:S01]  /*0730*/  @!P0 MOV R6, R0 ;  /* 0x0000000000068202 */ /* 0x000fe20000000f00 */
[----:B------:R-:W-:Y:S06]  /*0740*/  @!P0 BRA `(.L_x_38) ;  /* 0x0000000000208947 */ /* 0x000fec0003800000 */
[----:B------:R-:W-:-:S04]  /*0750*/  FFMA R0, R0, 1.84467440737095516160e+19, RZ ;  /* 0x5f80000000007823 */ /* 0x000fc800000000ff */
[----:B------:R-:W0:Y:S02]  /*0760*/  MUFU.RSQ R5, R0 ;  /* 0x0000000000057308 */ /* 0x000e240000001400 */
[----:B0-----:R-:W-:Y:S01]  /*0770*/  FMUL.FTZ R7, R0, R5 ;  /* 0x0000000500077220 */ /* 0x001fe20000410000 */
[----:B------:R-:W-:-:S03]  /*0780*/  FMUL.FTZ R5, R5, 0.5 ;  /* 0x3f00000005057820 */ /* 0x000fc60000410000 */
[----:B------:R-:W-:-:S04]  /*0790*/  FADD.FTZ R6, -R7, -RZ ;  /* 0x800000ff07067221 */ /* 0x000fc80000010100 */
[----:B------:R-:W-:-:S04]  /*07a0*/  FFMA R6, R7, R6, R0 ;  /* 0x0000000607067223 */ /* 0x000fc80000000000 */
[----:B------:R-:W-:-:S04]  /*07b0*/  FFMA R6, R6, R5, R7 ;  /* 0x0000000506067223 */ /* 0x000fc80000000007 */
[----:B------:R-:W-:-:S07]  /*07c0*/  FMUL.FTZ R6, R6, 2.3283064365386962891e-10 ;  /* 0x2f80000006067820 */ /* 0x000fce0000410000 */
.L_x_38:
[----:B------:R-:W-:Y:S02]  /*07d0*/  HFMA2 R7, -RZ, RZ, 0, 0 ;  /* 0x00000000ff077431 */ /* 0x000fe400000001ff */
[----:B------:R-:W-:Y:S01]  /*07e0*/  IMAD.MOV.U32 R0, RZ, RZ, R6 ;  /* 0x000000ffff007224 */ /* 0x000fe200078e0006 */
[----:B------:R-:W-:-:S04]  /*07f0*/  MOV R6, R8 ;  /* 0x0000000800067202 */ /* 0x000fc80000000f00 */
[----:B------:R-:W-:Y:S05]  /*0800*/  RET.REL.NODEC R6 `(_Z13FastMarchInitPfiPiiS_iiffff) ;  /* 0xfffffff406fc7950 */ /* 0x000fea0003c3ffff */
.L_x_39:
        /* <DEDUP_REMOVED lines=15> */
.L_x_42:


//--------------------- .nv.shared.reserved.0     --------------------------
	.section	.nv.shared.reserved.0,"aw",@nobits
	.weak		__nv_reservedSMEM_offset_0_alias
	.size		__nv_reservedSMEM_offset_0_alias, 0, 64
	.other		__nv_reservedSMEM_offset_0_alias,@"STO_CUDA_RESERVED_SHARED STV_DEFAULT"
__nv_reservedSMEM_offset_0_alias:
	.zero		0
	.zero		64


//--------------------- .nv.constant0._Z17FastMarchVelocityiPfiPiiS_S0_S_iiff --------------------------
	.section	.nv.constant0._Z17FastMarchVelocityiPfiPiiS_S0_S_iiff,"a",@progbits
	.sectionflags	@""
	.align	4
.nv.constant0._Z17FastMarchVelocityiPfiPiiS_S0_S_iiff:
	.zero		976


//--------------------- .nv.constant0._Z13FastMarchInitPfiPiiS_iiffff --------------------------
	.section	.nv.constant0._Z13FastMarchInitPfiPiiS_iiffff,"a",@progbits
	.sectionflags	@""
	.align	4
.nv.constant0._Z13FastMarchInitPfiPiiS_iiffff:
	.zero		960


//--------------------- SYMBOLS --------------------------

	.type		.nv.reservedSmem.offset0,@object
	.size		.nv.reservedSmem.offset0,0x4
